//
// Generated by NVIDIA NVVM Compiler
//
// Compiler Build ID: CL-36424714
// Cuda compilation tools, release 13.0, V13.0.88
// Based on NVVM 20.0.0
//

.version 9.0
.target sm_100
.address_size 64

	// .globl	_Z9predict_NPf

.visible .entry _Z9predict_NPf(
	.param .u64 .ptr .align 1 _Z9predict_NPf_param_0
)
{
	.reg .pred 	%p<7>;
	.reg .b32 	%r<43>;
	.reg .b64 	%rd<11>;

	ld.param.u64 	%rd2, [_Z9predict_NPf_param_0];
	cvta.to.global.u64 	%rd1, %rd2;
	mov.u32 	%r19, %ctaid.x;
	mov.u32 	%r20, %ntid.x;
	mul.lo.s32 	%r1, %r19, %r20;
	mov.u32 	%r2, %tid.x;
	mov.u32 	%r21, %nctaid.x;
	mul.lo.s32 	%r3, %r21, %r20;
	add.s32 	%r4, %r2, 1000;
	add.s32 	%r40, %r4, %r1;
	setp.gt.s32 	%p1, %r40, 4999;
	@%p1 bra 	$L__BB0_8;
	add.s32 	%r22, %r3, %r1;
	add.s32 	%r23, %r2, %r22;
	add.s32 	%r24, %r4, %r22;
	max.s32 	%r25, %r24, 5000;
	sub.s32 	%r26, %r25, %r23;
	add.s32 	%r27, %r26, -1000;
	setp.ne.s32 	%p2, %r27, 0;
	selp.u32 	%r28, 1, 0, %p2;
	selp.s32 	%r29, -1, 0, %p2;
	add.s32 	%r30, %r27, %r29;
	div.u32 	%r31, %r30, %r3;
	add.s32 	%r6, %r31, %r28;
	and.b32  	%r32, %r6, 3;
	setp.eq.s32 	%p3, %r32, 3;
	@%p3 bra 	$L__BB0_5;
	add.s32 	%r39, %r2, %r1;
	add.s32 	%r33, %r6, 1;
	and.b32  	%r34, %r33, 3;
	neg.s32 	%r38, %r34;
$L__BB0_3:
	.pragma "nounroll";
	mul.wide.s32 	%rd3, %r40, 4;
	add.s64 	%rd4, %rd1, %rd3;
	mov.b32 	%r35, 0;
	st.global.u32 	[%rd4], %r35;
	add.s32 	%r40, %r40, %r3;
	add.s32 	%r39, %r39, %r3;
	add.s32 	%r38, %r38, 1;
	setp.ne.s32 	%p4, %r38, 0;
	@%p4 bra 	$L__BB0_3;
	add.s32 	%r40, %r39, 1000;
$L__BB0_5:
	setp.lt.u32 	%p5, %r6, 3;
	@%p5 bra 	$L__BB0_8;
	mul.wide.s32 	%rd7, %r3, 4;
	shl.b32 	%r37, %r3, 2;
$L__BB0_7:
	mul.wide.s32 	%rd5, %r40, 4;
	add.s64 	%rd6, %rd1, %rd5;
	mov.b32 	%r36, 0;
	st.global.u32 	[%rd6], %r36;
	add.s64 	%rd8, %rd6, %rd7;
	st.global.u32 	[%rd8], %r36;
	add.s64 	%rd9, %rd8, %rd7;
	st.global.u32 	[%rd9], %r36;
	add.s64 	%rd10, %rd9, %rd7;
	st.global.u32 	[%rd10], %r36;
	add.s32 	%r40, %r37, %r40;
	setp.lt.s32 	%p6, %r40, 5000;
	@%p6 bra 	$L__BB0_7;
$L__BB0_8:
	ret;

}
	// .globl	_Z10predict_WNPfS_S_i
.visible .entry _Z10predict_WNPfS_S_i(
	.param .u64 .ptr .align 1 _Z10predict_WNPfS_S_i_param_0,
	.param .u64 .ptr .align 1 _Z10predict_WNPfS_S_i_param_1,
	.param .u64 .ptr .align 1 _Z10predict_WNPfS_S_i_param_2,
	.param .u32 _Z10predict_WNPfS_S_i_param_3
)
{
	.reg .pred 	%p<7>;
	.reg .b32 	%r<75>;
	.reg .b32 	%f<16>;
	.reg .b64 	%rd<32>;

	ld.param.u64 	%rd4, [_Z10predict_WNPfS_S_i_param_0];
	ld.param.u64 	%rd5, [_Z10predict_WNPfS_S_i_param_1];
	ld.param.u64 	%rd6, [_Z10predict_WNPfS_S_i_param_2];
	ld.param.u32 	%r17, [_Z10predict_WNPfS_S_i_param_3];
	cvta.to.global.u64 	%rd1, %rd6;
	cvta.to.global.u64 	%rd2, %rd4;
	cvta.to.global.u64 	%rd3, %rd5;
	mov.u32 	%r18, %ctaid.x;
	mov.u32 	%r19, %ntid.x;
	mov.u32 	%r20, %tid.x;
	mad.lo.s32 	%r73, %r18, %r19, %r20;
	mov.u32 	%r21, %nctaid.x;
	mul.lo.s32 	%r2, %r21, %r19;
	mul.lo.s32 	%r3, %r17, 1000000;
	mul.lo.s32 	%r4, %r17, 1000;
	setp.gt.s32 	%p1, %r73, 999999;
	@%p1 bra 	$L__BB1_7;
	add.s32 	%r22, %r73, %r2;
	max.s32 	%r23, %r22, 1000000;
	setp.lt.s32 	%p2, %r22, 1000000;
	selp.u32 	%r24, 1, 0, %p2;
	add.s32 	%r25, %r22, %r24;
	sub.s32 	%r26, %r23, %r25;
	div.u32 	%r27, %r26, %r2;
	add.s32 	%r5, %r27, %r24;
	and.b32  	%r28, %r5, 3;
	setp.eq.s32 	%p3, %r28, 3;
	@%p3 bra 	$L__BB1_4;
	add.s32 	%r71, %r73, %r3;
	add.s32 	%r29, %r5, 1;
	and.b32  	%r30, %r29, 3;
	neg.s32 	%r70, %r30;
$L__BB1_3:
	.pragma "nounroll";
	mul.wide.s32 	%rd7, %r73, 4;
	add.s64 	%rd8, %rd1, %rd7;
	mul.wide.s32 	%rd9, %r71, 4;
	add.s64 	%rd10, %rd3, %rd9;
	mul.hi.s32 	%r31, %r73, 274877907;
	shr.u32 	%r32, %r31, 31;
	shr.s32 	%r33, %r31, 6;
	add.s32 	%r34, %r33, %r32;
	mul.lo.s32 	%r35, %r34, 1000;
	sub.s32 	%r36, %r73, %r35;
	ld.global.f32 	%f1, [%rd10];
	add.s32 	%r37, %r36, %r4;
	mul.wide.s32 	%rd11, %r37, 4;
	add.s64 	%rd12, %rd2, %rd11;
	ld.global.f32 	%f2, [%rd12];
	mul.f32 	%f3, %f1, %f2;
	st.global.f32 	[%rd8], %f3;
	add.s32 	%r73, %r73, %r2;
	add.s32 	%r71, %r71, %r2;
	add.s32 	%r70, %r70, 1;
	setp.ne.s32 	%p4, %r70, 0;
	@%p4 bra 	$L__BB1_3;
$L__BB1_4:
	setp.lt.u32 	%p5, %r5, 3;
	@%p5 bra 	$L__BB1_7;
	mul.wide.s32 	%rd19, %r2, 4;
$L__BB1_6:
	mul.hi.s32 	%r38, %r73, 274877907;
	shr.u32 	%r39, %r38, 31;
	shr.s32 	%r40, %r38, 6;
	add.s32 	%r41, %r40, %r39;
	mul.lo.s32 	%r42, %r41, 1000;
	sub.s32 	%r43, %r73, %r42;
	add.s32 	%r44, %r73, %r3;
	mul.wide.s32 	%rd13, %r44, 4;
	add.s64 	%rd14, %rd3, %rd13;
	ld.global.f32 	%f4, [%rd14];
	add.s32 	%r45, %r43, %r4;
	mul.wide.s32 	%rd15, %r45, 4;
	add.s64 	%rd16, %rd2, %rd15;
	ld.global.f32 	%f5, [%rd16];
	mul.f32 	%f6, %f4, %f5;
	mul.wide.s32 	%rd17, %r73, 4;
	add.s64 	%rd18, %rd1, %rd17;
	st.global.f32 	[%rd18], %f6;
	add.s32 	%r46, %r73, %r2;
	mul.hi.s32 	%r47, %r46, 274877907;
	shr.u32 	%r48, %r47, 31;
	shr.s32 	%r49, %r47, 6;
	add.s32 	%r50, %r49, %r48;
	mul.lo.s32 	%r51, %r50, 1000;
	sub.s32 	%r52, %r46, %r51;
	add.s64 	%rd20, %rd14, %rd19;
	ld.global.f32 	%f7, [%rd20];
	add.s32 	%r53, %r52, %r4;
	mul.wide.s32 	%rd21, %r53, 4;
	add.s64 	%rd22, %rd2, %rd21;
	ld.global.f32 	%f8, [%rd22];
	mul.f32 	%f9, %f7, %f8;
	add.s64 	%rd23, %rd18, %rd19;
	st.global.f32 	[%rd23], %f9;
	add.s32 	%r54, %r46, %r2;
	mul.hi.s32 	%r55, %r54, 274877907;
	shr.u32 	%r56, %r55, 31;
	shr.s32 	%r57, %r55, 6;
	add.s32 	%r58, %r57, %r56;
	mul.lo.s32 	%r59, %r58, 1000;
	sub.s32 	%r60, %r54, %r59;
	add.s64 	%rd24, %rd20, %rd19;
	ld.global.f32 	%f10, [%rd24];
	add.s32 	%r61, %r60, %r4;
	mul.wide.s32 	%rd25, %r61, 4;
	add.s64 	%rd26, %rd2, %rd25;
	ld.global.f32 	%f11, [%rd26];
	mul.f32 	%f12, %f10, %f11;
	add.s64 	%rd27, %rd23, %rd19;
	st.global.f32 	[%rd27], %f12;
	add.s32 	%r62, %r54, %r2;
	mul.hi.s32 	%r63, %r62, 274877907;
	shr.u32 	%r64, %r63, 31;
	shr.s32 	%r65, %r63, 6;
	add.s32 	%r66, %r65, %r64;
	mul.lo.s32 	%r67, %r66, 1000;
	sub.s32 	%r68, %r62, %r67;
	add.s64 	%rd28, %rd24, %rd19;
	ld.global.f32 	%f13, [%rd28];
	add.s32 	%r69, %r68, %r4;
	mul.wide.s32 	%rd29, %r69, 4;
	add.s64 	%rd30, %rd2, %rd29;
	ld.global.f32 	%f14, [%rd30];
	mul.f32 	%f15, %f13, %f14;
	add.s64 	%rd31, %rd27, %rd19;
	st.global.f32 	[%rd31], %f15;
	add.s32 	%r73, %r62, %r2;
	setp.lt.s32 	%p6, %r73, 1000000;
	@%p6 bra 	$L__BB1_6;
$L__BB1_7:
	ret;

}
	// .globl	_Z10predict_RiPfii
.visible .entry _Z10predict_RiPfii(
	.param .u64 .ptr .align 1 _Z10predict_RiPfii_param_0,
	.param .u32 _Z10predict_RiPfii_param_1,
	.param .u32 _Z10predict_RiPfii_param_2
)
{
	.reg .pred 	%p<10>;
	.reg .b32 	%r<52>;
	.reg .b32 	%f<22>;
	.reg .b64 	%rd<23>;

	ld.param.u64 	%rd7, [_Z10predict_RiPfii_param_0];
	ld.param.u32 	%r20, [_Z10predict_RiPfii_param_1];
	ld.param.u32 	%r19, [_Z10predict_RiPfii_param_2];
	cvta.to.global.u64 	%rd1, %rd7;
	mov.u32 	%r21, %ctaid.x;
	mov.u32 	%r22, %ntid.x;
	mov.u32 	%r23, %tid.x;
	mad.lo.s32 	%r24, %r21, %r22, %r23;
	mov.u32 	%r25, %nctaid.x;
	mul.lo.s32 	%r1, %r25, %r22;
	mul.hi.s32 	%r26, %r24, 274877907;
	shr.u32 	%r27, %r26, 31;
	shr.s32 	%r28, %r26, 6;
	add.s32 	%r29, %r28, %r27;
	mul.lo.s32 	%r30, %r29, 1000;
	sub.s32 	%r49, %r24, %r30;
	mul.hi.s32 	%r31, %r1, 274877907;
	shr.u32 	%r32, %r31, 31;
	shr.s32 	%r33, %r31, 6;
	add.s32 	%r34, %r33, %r32;
	add.s32 	%r35, %r1, 999;
	setp.lt.u32 	%p1, %r35, 1999;
	selp.u32 	%r36, 1, 0, %p1;
	add.s32 	%r37, %r34, %r36;
	shl.b32 	%r38, %r19, 1;
	mul.lo.s32 	%r3, %r38, %r29;
	add.s32 	%r39, %r20, -1;
	mul.lo.s32 	%r4, %r19, %r39;
	mul.lo.s32 	%r5, %r38, %r37;
	add.s32 	%r6, %r3, %r5;
	max.s32 	%r40, %r6, %r4;
	sub.s32 	%r41, %r40, %r6;
	setp.ne.s32 	%p2, %r41, 0;
	selp.u32 	%r7, 1, 0, %p2;
	selp.s32 	%r42, -1, 0, %p2;
	add.s32 	%r8, %r41, %r42;
	add.s32 	%r9, %r6, %r5;
	add.s32 	%r10, %r9, %r5;
	div.u32 	%r43, %r8, %r5;
	add.s32 	%r13, %r43, %r7;
	mul.wide.s32 	%rd16, %r5, 4;
$L__BB2_1:
	setp.ge.s32 	%p3, %r3, %r4;
	mul.lo.s32 	%r12, %r49, 1000;
	@%p3 bra 	$L__BB2_8;
	and.b32  	%r14, %r13, 3;
	setp.eq.s32 	%p4, %r14, 3;
	mov.u32 	%r50, %r3;
	@%p4 bra 	$L__BB2_6;
	add.s32 	%r44, %r3, %r12;
	add.s32 	%r45, %r44, %r19;
	mul.wide.s32 	%rd8, %r45, 4;
	add.s64 	%rd2, %rd1, %rd8;
	ld.global.f32 	%f1, [%rd2];
	mul.wide.s32 	%rd9, %r44, 4;
	add.s64 	%rd3, %rd1, %rd9;
	ld.global.f32 	%f2, [%rd3];
	add.f32 	%f3, %f1, %f2;
	st.global.f32 	[%rd3], %f3;
	setp.eq.s32 	%p5, %r14, 0;
	mov.u32 	%r50, %r6;
	@%p5 bra 	$L__BB2_6;
	add.s64 	%rd5, %rd2, %rd16;
	ld.global.f32 	%f4, [%rd5];
	add.s64 	%rd6, %rd3, %rd16;
	ld.global.f32 	%f5, [%rd6];
	add.f32 	%f6, %f4, %f5;
	st.global.f32 	[%rd6], %f6;
	setp.eq.s32 	%p6, %r14, 1;
	mov.u32 	%r50, %r9;
	@%p6 bra 	$L__BB2_6;
	add.s64 	%rd10, %rd5, %rd16;
	ld.global.f32 	%f7, [%rd10];
	add.s64 	%rd11, %rd6, %rd16;
	ld.global.f32 	%f8, [%rd11];
	add.f32 	%f9, %f7, %f8;
	st.global.f32 	[%rd11], %f9;
	mov.u32 	%r50, %r10;
$L__BB2_6:
	setp.lt.u32 	%p7, %r13, 3;
	@%p7 bra 	$L__BB2_8;
$L__BB2_7:
	add.s32 	%r46, %r50, %r12;
	add.s32 	%r47, %r46, %r19;
	mul.wide.s32 	%rd12, %r47, 4;
	add.s64 	%rd13, %rd1, %rd12;
	ld.global.f32 	%f10, [%rd13];
	mul.wide.s32 	%rd14, %r46, 4;
	add.s64 	%rd15, %rd1, %rd14;
	ld.global.f32 	%f11, [%rd15];
	add.f32 	%f12, %f10, %f11;
	st.global.f32 	[%rd15], %f12;
	add.s64 	%rd17, %rd13, %rd16;
	ld.global.f32 	%f13, [%rd17];
	add.s64 	%rd18, %rd15, %rd16;
	ld.global.f32 	%f14, [%rd18];
	add.f32 	%f15, %f13, %f14;
	st.global.f32 	[%rd18], %f15;
	add.s64 	%rd19, %rd17, %rd16;
	ld.global.f32 	%f16, [%rd19];
	add.s64 	%rd20, %rd18, %rd16;
	ld.global.f32 	%f17, [%rd20];
	add.f32 	%f18, %f16, %f17;
	st.global.f32 	[%rd20], %f18;
	add.s64 	%rd21, %rd19, %rd16;
	ld.global.f32 	%f19, [%rd21];
	add.s64 	%rd22, %rd20, %rd16;
	ld.global.f32 	%f20, [%rd22];
	add.f32 	%f21, %f19, %f20;
	st.global.f32 	[%rd22], %f21;
	shl.b32 	%r48, %r5, 2;
	add.s32 	%r50, %r48, %r50;
	setp.lt.s32 	%p8, %r50, %r4;
	@%p8 bra 	$L__BB2_7;
$L__BB2_8:
	add.s32 	%r49, %r49, %r1;
	setp.lt.s32 	%p9, %r49, 1000;
	@%p9 bra 	$L__BB2_1;
	ret;

}
	// .globl	_Z10predict_NkPfS_i
.visible .entry _Z10predict_NkPfS_i(
	.param .u64 .ptr .align 1 _Z10predict_NkPfS_i_param_0,
	.param .u64 .ptr .align 1 _Z10predict_NkPfS_i_param_1,
	.param .u32 _Z10predict_NkPfS_i_param_2
)
{
	.reg .pred 	%p<17>;
	.reg .b32 	%r<43>;
	.reg .b32 	%f<81>;
	.reg .b64 	%rd<21>;

	ld.param.u64 	%rd3, [_Z10predict_NkPfS_i_param_0];
	ld.param.u64 	%rd4, [_Z10predict_NkPfS_i_param_1];
	ld.param.u32 	%r20, [_Z10predict_NkPfS_i_param_2];
	cvta.to.global.u64 	%rd1, %rd3;
	cvta.to.global.u64 	%rd2, %rd4;
	mov.u32 	%r21, %ctaid.x;
	mov.u32 	%r22, %ntid.x;
	mov.u32 	%r23, %tid.x;
	mad.lo.s32 	%r41, %r21, %r22, %r23;
	mov.u32 	%r24, %nctaid.x;
	mul.lo.s32 	%r2, %r24, %r22;
	setp.gt.s32 	%p1, %r41, 999;
	@%p1 bra 	$L__BB3_7;
	mul.lo.s32 	%r3, %r20, 1000;
	add.s32 	%r25, %r41, %r2;
	max.s32 	%r26, %r25, 1000;
	setp.lt.s32 	%p2, %r25, 1000;
	selp.u32 	%r27, 1, 0, %p2;
	add.s32 	%r28, %r25, %r27;
	sub.s32 	%r29, %r26, %r28;
	div.u32 	%r30, %r29, %r2;
	add.s32 	%r4, %r30, %r27;
	and.b32  	%r31, %r4, 3;
	setp.eq.s32 	%p3, %r31, 3;
	@%p3 bra 	$L__BB3_4;
	add.s32 	%r39, %r41, %r3;
	mul.lo.s32 	%r38, %r41, 1000;
	mul.lo.s32 	%r7, %r2, 1000;
	add.s32 	%r32, %r4, 1;
	and.b32  	%r33, %r32, 3;
	neg.s32 	%r37, %r33;
$L__BB3_3:
	.pragma "nounroll";
	mul.wide.s32 	%rd5, %r39, 4;
	add.s64 	%rd6, %rd1, %rd5;
	mul.wide.s32 	%rd7, %r38, 4;
	add.s64 	%rd8, %rd2, %rd7;
	ld.global.f32 	%f1, [%rd8];
	abs.f32 	%f2, %f1;
	mul.f32 	%f3, %f2, 0f4038AA3B;
	ex2.approx.ftz.f32 	%f4, %f3;
	add.f32 	%f5, %f4, 0f3F800000;
	rcp.approx.ftz.f32 	%f6, %f5;
	fma.rn.f32 	%f7, %f6, 0fC0000000, 0f3F800000;
	setp.ge.f32 	%p4, %f2, 0f41102CB4;
	selp.f32 	%f8, 0f3F800000, %f7, %p4;
	copysign.f32 	%f9, %f1, %f8;
	mul.f32 	%f10, %f1, %f1;
	fma.rn.f32 	%f11, %f10, 0f3C80F082, 0fBD563CAE;
	fma.rn.f32 	%f12, %f11, %f10, 0f3E085941;
	fma.rn.f32 	%f13, %f12, %f10, 0fBEAAA9ED;
	fma.rn.f32 	%f14, %f13, %f10, 0f00000000;
	fma.rn.f32 	%f15, %f14, %f1, %f1;
	setp.ge.f32 	%p5, %f2, 0f3F19999A;
	selp.f32 	%f16, %f9, %f15, %p5;
	st.global.f32 	[%rd6], %f16;
	add.s32 	%r41, %r41, %r2;
	add.s32 	%r39, %r39, %r2;
	add.s32 	%r38, %r38, %r7;
	add.s32 	%r37, %r37, 1;
	setp.ne.s32 	%p6, %r37, 0;
	@%p6 bra 	$L__BB3_3;
$L__BB3_4:
	setp.lt.u32 	%p7, %r4, 3;
	@%p7 bra 	$L__BB3_7;
	mul.wide.s32 	%rd13, %r2, 4000;
	mul.wide.s32 	%rd15, %r2, 4;
	shl.b32 	%r36, %r2, 2;
$L__BB3_6:
	mul.lo.s32 	%r34, %r41, 1000;
	mul.wide.s32 	%rd9, %r34, 4;
	add.s64 	%rd10, %rd2, %rd9;
	ld.global.f32 	%f17, [%rd10];
	abs.f32 	%f18, %f17;
	mul.f32 	%f19, %f18, 0f4038AA3B;
	ex2.approx.ftz.f32 	%f20, %f19;
	add.f32 	%f21, %f20, 0f3F800000;
	rcp.approx.ftz.f32 	%f22, %f21;
	fma.rn.f32 	%f23, %f22, 0fC0000000, 0f3F800000;
	setp.ge.f32 	%p8, %f18, 0f41102CB4;
	selp.f32 	%f24, 0f3F800000, %f23, %p8;
	copysign.f32 	%f25, %f17, %f24;
	mul.f32 	%f26, %f17, %f17;
	fma.rn.f32 	%f27, %f26, 0f3C80F082, 0fBD563CAE;
	fma.rn.f32 	%f28, %f27, %f26, 0f3E085941;
	fma.rn.f32 	%f29, %f28, %f26, 0fBEAAA9ED;
	fma.rn.f32 	%f30, %f29, %f26, 0f00000000;
	fma.rn.f32 	%f31, %f30, %f17, %f17;
	setp.ge.f32 	%p9, %f18, 0f3F19999A;
	selp.f32 	%f32, %f25, %f31, %p9;
	add.s32 	%r35, %r41, %r3;
	mul.wide.s32 	%rd11, %r35, 4;
	add.s64 	%rd12, %rd1, %rd11;
	st.global.f32 	[%rd12], %f32;
	add.s64 	%rd14, %rd10, %rd13;
	ld.global.f32 	%f33, [%rd14];
	abs.f32 	%f34, %f33;
	mul.f32 	%f35, %f34, 0f4038AA3B;
	ex2.approx.ftz.f32 	%f36, %f35;
	add.f32 	%f37, %f36, 0f3F800000;
	rcp.approx.ftz.f32 	%f38, %f37;
	fma.rn.f32 	%f39, %f38, 0fC0000000, 0f3F800000;
	setp.ge.f32 	%p10, %f34, 0f41102CB4;
	selp.f32 	%f40, 0f3F800000, %f39, %p10;
	copysign.f32 	%f41, %f33, %f40;
	mul.f32 	%f42, %f33, %f33;
	fma.rn.f32 	%f43, %f42, 0f3C80F082, 0fBD563CAE;
	fma.rn.f32 	%f44, %f43, %f42, 0f3E085941;
	fma.rn.f32 	%f45, %f44, %f42, 0fBEAAA9ED;
	fma.rn.f32 	%f46, %f45, %f42, 0f00000000;
	fma.rn.f32 	%f47, %f46, %f33, %f33;
	setp.ge.f32 	%p11, %f34, 0f3F19999A;
	selp.f32 	%f48, %f41, %f47, %p11;
	add.s64 	%rd16, %rd12, %rd15;
	st.global.f32 	[%rd16], %f48;
	add.s64 	%rd17, %rd14, %rd13;
	ld.global.f32 	%f49, [%rd17];
	abs.f32 	%f50, %f49;
	mul.f32 	%f51, %f50, 0f4038AA3B;
	ex2.approx.ftz.f32 	%f52, %f51;
	add.f32 	%f53, %f52, 0f3F800000;
	rcp.approx.ftz.f32 	%f54, %f53;
	fma.rn.f32 	%f55, %f54, 0fC0000000, 0f3F800000;
	setp.ge.f32 	%p12, %f50, 0f41102CB4;
	selp.f32 	%f56, 0f3F800000, %f55, %p12;
	copysign.f32 	%f57, %f49, %f56;
	mul.f32 	%f58, %f49, %f49;
	fma.rn.f32 	%f59, %f58, 0f3C80F082, 0fBD563CAE;
	fma.rn.f32 	%f60, %f59, %f58, 0f3E085941;
	fma.rn.f32 	%f61, %f60, %f58, 0fBEAAA9ED;
	fma.rn.f32 	%f62, %f61, %f58, 0f00000000;
	fma.rn.f32 	%f63, %f62, %f49, %f49;
	setp.ge.f32 	%p13, %f50, 0f3F19999A;
	selp.f32 	%f64, %f57, %f63, %p13;
	add.s64 	%rd18, %rd16, %rd15;
	st.global.f32 	[%rd18], %f64;
	add.s64 	%rd19, %rd17, %rd13;
	ld.global.f32 	%f65, [%rd19];
	abs.f32 	%f66, %f65;
	mul.f32 	%f67, %f66, 0f4038AA3B;
	ex2.approx.ftz.f32 	%f68, %f67;
	add.f32 	%f69, %f68, 0f3F800000;
	rcp.approx.ftz.f32 	%f70, %f69;
	fma.rn.f32 	%f71, %f70, 0fC0000000, 0f3F800000;
	setp.ge.f32 	%p14, %f66, 0f41102CB4;
	selp.f32 	%f72, 0f3F800000, %f71, %p14;
	copysign.f32 	%f73, %f65, %f72;
	mul.f32 	%f74, %f65, %f65;
	fma.rn.f32 	%f75, %f74, 0f3C80F082, 0fBD563CAE;
	fma.rn.f32 	%f76, %f75, %f74, 0f3E085941;
	fma.rn.f32 	%f77, %f76, %f74, 0fBEAAA9ED;
	fma.rn.f32 	%f78, %f77, %f74, 0f00000000;
	fma.rn.f32 	%f79, %f78, %f65, %f65;
	setp.ge.f32 	%p15, %f66, 0f3F19999A;
	selp.f32 	%f80, %f73, %f79, %p15;
	add.s64 	%rd20, %rd18, %rd15;
	st.global.f32 	[%rd20], %f80;
	add.s32 	%r41, %r36, %r41;
	setp.lt.s32 	%p16, %r41, 1000;
	@%p16 bra 	$L__BB3_6;
$L__BB3_7:
	ret;

}
	// .globl	_Z10predict_YpPfS_
.visible .entry _Z10predict_YpPfS_(
	.param .u64 .ptr .align 1 _Z10predict_YpPfS__param_0,
	.param .u64 .ptr .align 1 _Z10predict_YpPfS__param_1
)
{
	.reg .pred 	%p<7>;
	.reg .b32 	%r<30>;
	.reg .b32 	%f<6>;
	.reg .b64 	%rd<19>;

	ld.param.u64 	%rd4, [_Z10predict_YpPfS__param_0];
	ld.param.u64 	%rd5, [_Z10predict_YpPfS__param_1];
	cvta.to.global.u64 	%rd1, %rd5;
	cvta.to.global.u64 	%rd2, %rd4;
	mov.u32 	%r12, %ctaid.x;
	mov.u32 	%r13, %ntid.x;
	mov.u32 	%r14, %tid.x;
	mad.lo.s32 	%r28, %r12, %r13, %r14;
	mov.u32 	%r15, %nctaid.x;
	mul.lo.s32 	%r2, %r15, %r13;
	setp.gt.s32 	%p1, %r28, 999;
	@%p1 bra 	$L__BB4_7;
	add.s32 	%r16, %r28, %r2;
	max.s32 	%r17, %r16, 1000;
	setp.lt.s32 	%p2, %r16, 1000;
	selp.u32 	%r18, 1, 0, %p2;
	add.s32 	%r19, %r16, %r18;
	sub.s32 	%r20, %r17, %r19;
	div.u32 	%r21, %r20, %r2;
	add.s32 	%r3, %r21, %r18;
	and.b32  	%r22, %r3, 3;
	setp.eq.s32 	%p3, %r22, 3;
	@%p3 bra 	$L__BB4_4;
	add.s64 	%rd3, %rd2, 16000;
	add.s32 	%r23, %r3, 1;
	and.b32  	%r24, %r23, 3;
	neg.s32 	%r26, %r24;
$L__BB4_3:
	.pragma "nounroll";
	mul.wide.s32 	%rd6, %r28, 4;
	add.s64 	%rd7, %rd1, %rd6;
	add.s64 	%rd8, %rd3, %rd6;
	ld.global.f32 	%f1, [%rd8];
	st.global.f32 	[%rd7], %f1;
	add.s32 	%r28, %r28, %r2;
	add.s32 	%r26, %r26, 1;
	setp.ne.s32 	%p4, %r26, 0;
	@%p4 bra 	$L__BB4_3;
$L__BB4_4:
	setp.lt.u32 	%p5, %r3, 3;
	@%p5 bra 	$L__BB4_7;
	mul.wide.s32 	%rd12, %r2, 4;
	shl.b32 	%r25, %r2, 2;
$L__BB4_6:
	mul.wide.s32 	%rd9, %r28, 4;
	add.s64 	%rd10, %rd2, %rd9;
	ld.global.f32 	%f2, [%rd10+16000];
	add.s64 	%rd11, %rd1, %rd9;
	st.global.f32 	[%rd11], %f2;
	add.s64 	%rd13, %rd10, %rd12;
	ld.global.f32 	%f3, [%rd13+16000];
	add.s64 	%rd14, %rd11, %rd12;
	st.global.f32 	[%rd14], %f3;
	add.s64 	%rd15, %rd13, %rd12;
	ld.global.f32 	%f4, [%rd15+16000];
	add.s64 	%rd16, %rd14, %rd12;
	st.global.f32 	[%rd16], %f4;
	add.s64 	%rd17, %rd15, %rd12;
	ld.global.f32 	%f5, [%rd17+16000];
	add.s64 	%rd18, %rd16, %rd12;
	st.global.f32 	[%rd18], %f5;
	add.s32 	%r28, %r25, %r28;
	setp.lt.s32 	%p6, %r28, 1000;
	@%p6 bra 	$L__BB4_6;
$L__BB4_7:
	ret;

}
	// .globl	_Z7train_VPfS_S_
.visible .entry _Z7train_VPfS_S_(
	.param .u64 .ptr .align 1 _Z7train_VPfS_S__param_0,
	.param .u64 .ptr .align 1 _Z7train_VPfS_S__param_1,
	.param .u64 .ptr .align 1 _Z7train_VPfS_S__param_2
)
{
	.reg .pred 	%p<7>;
	.reg .b32 	%r<30>;
	.reg .b32 	%f<33>;
	.reg .b64 	%rd<26>;

	ld.param.u64 	%rd5, [_Z7train_VPfS_S__param_0];
	ld.param.u64 	%rd6, [_Z7train_VPfS_S__param_1];
	ld.param.u64 	%rd7, [_Z7train_VPfS_S__param_2];
	cvta.to.global.u64 	%rd1, %rd7;
	cvta.to.global.u64 	%rd2, %rd6;
	cvta.to.global.u64 	%rd3, %rd5;
	mov.u32 	%r12, %ctaid.x;
	mov.u32 	%r13, %ntid.x;
	mov.u32 	%r14, %tid.x;
	mad.lo.s32 	%r28, %r12, %r13, %r14;
	mov.u32 	%r15, %nctaid.x;
	mul.lo.s32 	%r2, %r15, %r13;
	setp.gt.s32 	%p1, %r28, 999;
	@%p1 bra 	$L__BB5_7;
	add.s32 	%r16, %r28, %r2;
	max.s32 	%r17, %r16, 1000;
	setp.lt.s32 	%p2, %r16, 1000;
	selp.u32 	%r18, 1, 0, %p2;
	add.s32 	%r19, %r16, %r18;
	sub.s32 	%r20, %r17, %r19;
	div.u32 	%r21, %r20, %r2;
	add.s32 	%r3, %r21, %r18;
	and.b32  	%r22, %r3, 3;
	setp.eq.s32 	%p3, %r22, 3;
	@%p3 bra 	$L__BB5_4;
	add.s64 	%rd4, %rd3, 16000;
	add.s32 	%r23, %r3, 1;
	and.b32  	%r24, %r23, 3;
	neg.s32 	%r26, %r24;
$L__BB5_3:
	.pragma "nounroll";
	mul.wide.s32 	%rd8, %r28, 4;
	add.s64 	%rd9, %rd2, %rd8;
	add.s64 	%rd10, %rd1, %rd8;
	add.s64 	%rd11, %rd4, %rd8;
	ld.global.f32 	%f1, [%rd11];
	ld.global.f32 	%f2, [%rd9];
	sub.f32 	%f3, %f1, %f2;
	mul.f32 	%f4, %f1, %f1;
	mov.f32 	%f5, 0f3F800000;
	sub.f32 	%f6, %f5, %f4;
	mul.f32 	%f7, %f3, %f6;
	st.global.f32 	[%rd10], %f7;
	add.s32 	%r28, %r28, %r2;
	add.s32 	%r26, %r26, 1;
	setp.ne.s32 	%p4, %r26, 0;
	@%p4 bra 	$L__BB5_3;
$L__BB5_4:
	setp.lt.u32 	%p5, %r3, 3;
	@%p5 bra 	$L__BB5_7;
	mul.wide.s32 	%rd16, %r2, 4;
	shl.b32 	%r25, %r2, 2;
$L__BB5_6:
	mul.wide.s32 	%rd12, %r28, 4;
	add.s64 	%rd13, %rd3, %rd12;
	ld.global.f32 	%f8, [%rd13+16000];
	add.s64 	%rd14, %rd2, %rd12;
	ld.global.f32 	%f9, [%rd14];
	sub.f32 	%f10, %f8, %f9;
	mul.f32 	%f11, %f8, %f8;
	mov.f32 	%f12, 0f3F800000;
	sub.f32 	%f13, %f12, %f11;
	mul.f32 	%f14, %f10, %f13;
	add.s64 	%rd15, %rd1, %rd12;
	st.global.f32 	[%rd15], %f14;
	add.s64 	%rd17, %rd13, %rd16;
	ld.global.f32 	%f15, [%rd17+16000];
	add.s64 	%rd18, %rd14, %rd16;
	ld.global.f32 	%f16, [%rd18];
	sub.f32 	%f17, %f15, %f16;
	mul.f32 	%f18, %f15, %f15;
	sub.f32 	%f19, %f12, %f18;
	mul.f32 	%f20, %f17, %f19;
	add.s64 	%rd19, %rd15, %rd16;
	st.global.f32 	[%rd19], %f20;
	add.s64 	%rd20, %rd17, %rd16;
	ld.global.f32 	%f21, [%rd20+16000];
	add.s64 	%rd21, %rd18, %rd16;
	ld.global.f32 	%f22, [%rd21];
	sub.f32 	%f23, %f21, %f22;
	mul.f32 	%f24, %f21, %f21;
	sub.f32 	%f25, %f12, %f24;
	mul.f32 	%f26, %f23, %f25;
	add.s64 	%rd22, %rd19, %rd16;
	st.global.f32 	[%rd22], %f26;
	add.s64 	%rd23, %rd20, %rd16;
	ld.global.f32 	%f27, [%rd23+16000];
	add.s64 	%rd24, %rd21, %rd16;
	ld.global.f32 	%f28, [%rd24];
	sub.f32 	%f29, %f27, %f28;
	mul.f32 	%f30, %f27, %f27;
	sub.f32 	%f31, %f12, %f30;
	mul.f32 	%f32, %f29, %f31;
	add.s64 	%rd25, %rd22, %rd16;
	st.global.f32 	[%rd25], %f32;
	add.s32 	%r28, %r25, %r28;
	setp.lt.s32 	%p6, %r28, 1000;
	@%p6 bra 	$L__BB5_6;
$L__BB5_7:
	ret;

}
	// .globl	_Z8train_WfPfS_S_
.visible .entry _Z8train_WfPfS_S_(
	.param .u64 .ptr .align 1 _Z8train_WfPfS_S__param_0,
	.param .u64 .ptr .align 1 _Z8train_WfPfS_S__param_1,
	.param .u64 .ptr .align 1 _Z8train_WfPfS_S__param_2
)
{
	.reg .pred 	%p<7>;
	.reg .b32 	%r<72>;
	.reg .b32 	%f<30>;
	.reg .b64 	%rd<37>;

	ld.param.u64 	%rd4, [_Z8train_WfPfS_S__param_0];
	ld.param.u64 	%rd5, [_Z8train_WfPfS_S__param_1];
	ld.param.u64 	%rd6, [_Z8train_WfPfS_S__param_2];
	cvta.to.global.u64 	%rd1, %rd5;
	cvta.to.global.u64 	%rd2, %rd4;
	cvta.to.global.u64 	%rd3, %rd6;
	mov.u32 	%r12, %ctaid.x;
	mov.u32 	%r13, %ntid.x;
	mov.u32 	%r14, %tid.x;
	mad.lo.s32 	%r70, %r12, %r13, %r14;
	mov.u32 	%r15, %nctaid.x;
	mul.lo.s32 	%r2, %r15, %r13;
	setp.gt.s32 	%p1, %r70, 999999;
	@%p1 bra 	$L__BB6_6;
	add.s32 	%r16, %r70, %r2;
	max.s32 	%r17, %r16, 1000000;
	setp.lt.s32 	%p2, %r16, 1000000;
	selp.u32 	%r18, 1, 0, %p2;
	add.s32 	%r19, %r16, %r18;
	sub.s32 	%r20, %r17, %r19;
	div.u32 	%r21, %r20, %r2;
	add.s32 	%r3, %r21, %r18;
	and.b32  	%r22, %r3, 3;
	setp.eq.s32 	%p3, %r22, 3;
	@%p3 bra 	$L__BB6_4;
	add.s32 	%r23, %r3, 1;
	and.b32  	%r24, %r23, 3;
	neg.s32 	%r68, %r24;
$L__BB6_3:
	.pragma "nounroll";
	mul.hi.s32 	%r25, %r70, 274877907;
	shr.u32 	%r26, %r25, 31;
	shr.s32 	%r27, %r25, 6;
	add.s32 	%r28, %r27, %r26;
	mul.lo.s32 	%r29, %r28, 1000;
	sub.s32 	%r30, %r70, %r29;
	mul.wide.s32 	%rd7, %r28, 4;
	add.s64 	%rd8, %rd3, %rd7;
	ld.global.f32 	%f1, [%rd8];
	mul.f32 	%f2, %f1, 0fB8D1B717;
	add.s32 	%r31, %r30, 3000;
	mul.wide.u32 	%rd9, %r31, 4;
	add.s64 	%rd10, %rd2, %rd9;
	ld.global.f32 	%f3, [%rd10];
	add.s32 	%r32, %r70, 3000000;
	mul.wide.s32 	%rd11, %r32, 4;
	add.s64 	%rd12, %rd1, %rd11;
	ld.global.f32 	%f4, [%rd12];
	fma.rn.f32 	%f5, %f2, %f3, %f4;
	st.global.f32 	[%rd12], %f5;
	add.s32 	%r70, %r70, %r2;
	add.s32 	%r68, %r68, 1;
	setp.ne.s32 	%p4, %r68, 0;
	@%p4 bra 	$L__BB6_3;
$L__BB6_4:
	setp.lt.u32 	%p5, %r3, 3;
	@%p5 bra 	$L__BB6_6;
$L__BB6_5:
	mul.hi.s32 	%r33, %r70, 274877907;
	shr.u32 	%r34, %r33, 31;
	shr.s32 	%r35, %r33, 6;
	add.s32 	%r36, %r35, %r34;
	mul.lo.s32 	%r37, %r36, 1000;
	sub.s32 	%r38, %r70, %r37;
	mul.wide.s32 	%rd13, %r36, 4;
	add.s64 	%rd14, %rd3, %rd13;
	ld.global.f32 	%f6, [%rd14];
	mul.f32 	%f7, %f6, 0f38D1B717;
	add.s32 	%r39, %r38, 3000;
	mul.wide.u32 	%rd15, %r39, 4;
	add.s64 	%rd16, %rd2, %rd15;
	ld.global.f32 	%f8, [%rd16];
	mul.f32 	%f9, %f7, %f8;
	add.s32 	%r40, %r70, 3000000;
	mul.wide.s32 	%rd17, %r40, 4;
	add.s64 	%rd18, %rd1, %rd17;
	ld.global.f32 	%f10, [%rd18];
	sub.f32 	%f11, %f10, %f9;
	st.global.f32 	[%rd18], %f11;
	add.s32 	%r41, %r70, %r2;
	mul.hi.s32 	%r42, %r41, 274877907;
	shr.u32 	%r43, %r42, 31;
	shr.s32 	%r44, %r42, 6;
	add.s32 	%r45, %r44, %r43;
	mul.lo.s32 	%r46, %r45, 1000;
	sub.s32 	%r47, %r41, %r46;
	mul.wide.s32 	%rd19, %r45, 4;
	add.s64 	%rd20, %rd3, %rd19;
	ld.global.f32 	%f12, [%rd20];
	mul.f32 	%f13, %f12, 0f38D1B717;
	add.s32 	%r48, %r47, 3000;
	mul.wide.u32 	%rd21, %r48, 4;
	add.s64 	%rd22, %rd2, %rd21;
	ld.global.f32 	%f14, [%rd22];
	mul.f32 	%f15, %f13, %f14;
	add.s32 	%r49, %r41, 3000000;
	mul.wide.s32 	%rd23, %r49, 4;
	add.s64 	%rd24, %rd1, %rd23;
	ld.global.f32 	%f16, [%rd24];
	sub.f32 	%f17, %f16, %f15;
	st.global.f32 	[%rd24], %f17;
	add.s32 	%r50, %r41, %r2;
	mul.hi.s32 	%r51, %r50, 274877907;
	shr.u32 	%r52, %r51, 31;
	shr.s32 	%r53, %r51, 6;
	add.s32 	%r54, %r53, %r52;
	mul.lo.s32 	%r55, %r54, 1000;
	sub.s32 	%r56, %r50, %r55;
	mul.wide.s32 	%rd25, %r54, 4;
	add.s64 	%rd26, %rd3, %rd25;
	ld.global.f32 	%f18, [%rd26];
	mul.f32 	%f19, %f18, 0f38D1B717;
	add.s32 	%r57, %r56, 3000;
	mul.wide.u32 	%rd27, %r57, 4;
	add.s64 	%rd28, %rd2, %rd27;
	ld.global.f32 	%f20, [%rd28];
	mul.f32 	%f21, %f19, %f20;
	add.s32 	%r58, %r50, 3000000;
	mul.wide.s32 	%rd29, %r58, 4;
	add.s64 	%rd30, %rd1, %rd29;
	ld.global.f32 	%f22, [%rd30];
	sub.f32 	%f23, %f22, %f21;
	st.global.f32 	[%rd30], %f23;
	add.s32 	%r59, %r50, %r2;
	mul.hi.s32 	%r60, %r59, 274877907;
	shr.u32 	%r61, %r60, 31;
	shr.s32 	%r62, %r60, 6;
	add.s32 	%r63, %r62, %r61;
	mul.lo.s32 	%r64, %r63, 1000;
	sub.s32 	%r65, %r59, %r64;
	mul.wide.s32 	%rd31, %r63, 4;
	add.s64 	%rd32, %rd3, %rd31;
	ld.global.f32 	%f24, [%rd32];
	mul.f32 	%f25, %f24, 0f38D1B717;
	add.s32 	%r66, %r65, 3000;
	mul.wide.u32 	%rd33, %r66, 4;
	add.s64 	%rd34, %rd2, %rd33;
	ld.global.f32 	%f26, [%rd34];
	mul.f32 	%f27, %f25, %f26;
	add.s32 	%r67, %r59, 3000000;
	mul.wide.s32 	%rd35, %r67, 4;
	add.s64 	%rd36, %rd1, %rd35;
	ld.global.f32 	%f28, [%rd36];
	sub.f32 	%f29, %f28, %f27;
	st.global.f32 	[%rd36], %f29;
	add.s32 	%r70, %r59, %r2;
	setp.lt.s32 	%p6, %r70, 1000000;
	@%p6 bra 	$L__BB6_5;
$L__BB6_6:
	ret;

}
	// .globl	_Z8train_WNPfS_S_S_i
.visible .entry _Z8train_WNPfS_S_S_i(
	.param .u64 .ptr .align 1 _Z8train_WNPfS_S_S_i_param_0,
	.param .u64 .ptr .align 1 _Z8train_WNPfS_S_S_i_param_1,
	.param .u64 .ptr .align 1 _Z8train_WNPfS_S_S_i_param_2,
	.param .u64 .ptr .align 1 _Z8train_WNPfS_S_S_i_param_3,
	.param .u32 _Z8train_WNPfS_S_S_i_param_4
)
{
	.reg .pred 	%p<7>;
	.reg .b32 	%r<80>;
	.reg .b32 	%f<38>;
	.reg .b64 	%rd<47>;

	ld.param.u64 	%rd5, [_Z8train_WNPfS_S_S_i_param_0];
	ld.param.u64 	%rd6, [_Z8train_WNPfS_S_S_i_param_1];
	ld.param.u64 	%rd7, [_Z8train_WNPfS_S_S_i_param_2];
	ld.param.u64 	%rd8, [_Z8train_WNPfS_S_S_i_param_3];
	ld.param.u32 	%r17, [_Z8train_WNPfS_S_S_i_param_4];
	cvta.to.global.u64 	%rd1, %rd8;
	cvta.to.global.u64 	%rd2, %rd5;
	cvta.to.global.u64 	%rd3, %rd6;
	cvta.to.global.u64 	%rd4, %rd7;
	mov.u32 	%r18, %ctaid.x;
	mov.u32 	%r19, %ntid.x;
	mov.u32 	%r20, %tid.x;
	mad.lo.s32 	%r78, %r18, %r19, %r20;
	mov.u32 	%r21, %nctaid.x;
	mul.lo.s32 	%r2, %r21, %r19;
	mul.lo.s32 	%r3, %r17, 1000000;
	mul.lo.s32 	%r4, %r17, 1000;
	setp.gt.s32 	%p1, %r78, 999999;
	@%p1 bra 	$L__BB7_7;
	add.s32 	%r22, %r78, %r2;
	max.s32 	%r23, %r22, 1000000;
	setp.lt.s32 	%p2, %r22, 1000000;
	selp.u32 	%r24, 1, 0, %p2;
	add.s32 	%r25, %r22, %r24;
	sub.s32 	%r26, %r23, %r25;
	div.u32 	%r27, %r26, %r2;
	add.s32 	%r5, %r27, %r24;
	and.b32  	%r28, %r5, 3;
	setp.eq.s32 	%p3, %r28, 3;
	@%p3 bra 	$L__BB7_4;
	add.s32 	%r76, %r78, %r3;
	add.s32 	%r29, %r5, 1;
	and.b32  	%r30, %r29, 3;
	neg.s32 	%r75, %r30;
$L__BB7_3:
	.pragma "nounroll";
	mul.wide.s32 	%rd9, %r76, 4;
	add.s64 	%rd10, %rd3, %rd9;
	mul.hi.s32 	%r31, %r78, 274877907;
	shr.u32 	%r32, %r31, 31;
	shr.s32 	%r33, %r31, 6;
	add.s32 	%r34, %r33, %r32;
	mul.lo.s32 	%r35, %r34, 1000;
	sub.s32 	%r36, %r78, %r35;
	mul.wide.s32 	%rd11, %r34, 4;
	add.s64 	%rd12, %rd4, %rd11;
	ld.global.f32 	%f1, [%rd12];
	ld.global.f32 	%f2, [%rd10];
	mul.f32 	%f3, %f1, %f2;
	add.s32 	%r37, %r36, %r4;
	mul.wide.s32 	%rd13, %r37, 4;
	add.s64 	%rd14, %rd2, %rd13;
	ld.global.f32 	%f4, [%rd14];
	mul.f32 	%f5, %f4, %f4;
	mov.f32 	%f6, 0f3F800000;
	sub.f32 	%f7, %f6, %f5;
	mul.f32 	%f8, %f3, %f7;
	mad.lo.s32 	%r38, %r36, 1000, %r34;
	mul.wide.s32 	%rd15, %r38, 4;
	add.s64 	%rd16, %rd1, %rd15;
	st.global.f32 	[%rd16], %f8;
	add.s32 	%r78, %r78, %r2;
	add.s32 	%r76, %r76, %r2;
	add.s32 	%r75, %r75, 1;
	setp.ne.s32 	%p4, %r75, 0;
	@%p4 bra 	$L__BB7_3;
$L__BB7_4:
	setp.lt.u32 	%p5, %r5, 3;
	@%p5 bra 	$L__BB7_7;
	mul.wide.s32 	%rd27, %r2, 4;
$L__BB7_6:
	mul.hi.s32 	%r39, %r78, 274877907;
	shr.u32 	%r40, %r39, 31;
	shr.s32 	%r41, %r39, 6;
	add.s32 	%r42, %r41, %r40;
	mul.lo.s32 	%r43, %r42, 1000;
	sub.s32 	%r44, %r78, %r43;
	mul.wide.s32 	%rd17, %r42, 4;
	add.s64 	%rd18, %rd4, %rd17;
	ld.global.f32 	%f9, [%rd18];
	add.s32 	%r45, %r78, %r3;
	mul.wide.s32 	%rd19, %r45, 4;
	add.s64 	%rd20, %rd3, %rd19;
	ld.global.f32 	%f10, [%rd20];
	mul.f32 	%f11, %f9, %f10;
	add.s32 	%r46, %r44, %r4;
	mul.wide.s32 	%rd21, %r46, 4;
	add.s64 	%rd22, %rd2, %rd21;
	ld.global.f32 	%f12, [%rd22];
	mul.f32 	%f13, %f12, %f12;
	mov.f32 	%f14, 0f3F800000;
	sub.f32 	%f15, %f14, %f13;
	mul.f32 	%f16, %f11, %f15;
	mad.lo.s32 	%r47, %r44, 1000, %r42;
	mul.wide.s32 	%rd23, %r47, 4;
	add.s64 	%rd24, %rd1, %rd23;
	st.global.f32 	[%rd24], %f16;
	add.s32 	%r48, %r78, %r2;
	mul.hi.s32 	%r49, %r48, 274877907;
	shr.u32 	%r50, %r49, 31;
	shr.s32 	%r51, %r49, 6;
	add.s32 	%r52, %r51, %r50;
	mul.lo.s32 	%r53, %r52, 1000;
	sub.s32 	%r54, %r48, %r53;
	mul.wide.s32 	%rd25, %r52, 4;
	add.s64 	%rd26, %rd4, %rd25;
	ld.global.f32 	%f17, [%rd26];
	add.s64 	%rd28, %rd20, %rd27;
	ld.global.f32 	%f18, [%rd28];
	mul.f32 	%f19, %f17, %f18;
	add.s32 	%r55, %r54, %r4;
	mul.wide.s32 	%rd29, %r55, 4;
	add.s64 	%rd30, %rd2, %rd29;
	ld.global.f32 	%f20, [%rd30];
	mul.f32 	%f21, %f20, %f20;
	sub.f32 	%f22, %f14, %f21;
	mul.f32 	%f23, %f19, %f22;
	mad.lo.s32 	%r56, %r54, 1000, %r52;
	mul.wide.s32 	%rd31, %r56, 4;
	add.s64 	%rd32, %rd1, %rd31;
	st.global.f32 	[%rd32], %f23;
	add.s32 	%r57, %r48, %r2;
	mul.hi.s32 	%r58, %r57, 274877907;
	shr.u32 	%r59, %r58, 31;
	shr.s32 	%r60, %r58, 6;
	add.s32 	%r61, %r60, %r59;
	mul.lo.s32 	%r62, %r61, 1000;
	sub.s32 	%r63, %r57, %r62;
	mul.wide.s32 	%rd33, %r61, 4;
	add.s64 	%rd34, %rd4, %rd33;
	ld.global.f32 	%f24, [%rd34];
	add.s64 	%rd35, %rd28, %rd27;
	ld.global.f32 	%f25, [%rd35];
	mul.f32 	%f26, %f24, %f25;
	add.s32 	%r64, %r63, %r4;
	mul.wide.s32 	%rd36, %r64, 4;
	add.s64 	%rd37, %rd2, %rd36;
	ld.global.f32 	%f27, [%rd37];
	mul.f32 	%f28, %f27, %f27;
	sub.f32 	%f29, %f14, %f28;
	mul.f32 	%f30, %f26, %f29;
	mad.lo.s32 	%r65, %r63, 1000, %r61;
	mul.wide.s32 	%rd38, %r65, 4;
	add.s64 	%rd39, %rd1, %rd38;
	st.global.f32 	[%rd39], %f30;
	add.s32 	%r66, %r57, %r2;
	mul.hi.s32 	%r67, %r66, 274877907;
	shr.u32 	%r68, %r67, 31;
	shr.s32 	%r69, %r67, 6;
	add.s32 	%r70, %r69, %r68;
	mul.lo.s32 	%r71, %r70, 1000;
	sub.s32 	%r72, %r66, %r71;
	mul.wide.s32 	%rd40, %r70, 4;
	add.s64 	%rd41, %rd4, %rd40;
	ld.global.f32 	%f31, [%rd41];
	add.s64 	%rd42, %rd35, %rd27;
	ld.global.f32 	%f32, [%rd42];
	mul.f32 	%f33, %f31, %f32;
	add.s32 	%r73, %r72, %r4;
	mul.wide.s32 	%rd43, %r73, 4;
	add.s64 	%rd44, %rd2, %rd43;
	ld.global.f32 	%f34, [%rd44];
	mul.f32 	%f35, %f34, %f34;
	sub.f32 	%f36, %f14, %f35;
	mul.f32 	%f37, %f33, %f36;
	mad.lo.s32 	%r74, %r72, 1000, %r70;
	mul.wide.s32 	%rd45, %r74, 4;
	add.s64 	%rd46, %rd1, %rd45;
	st.global.f32 	[%rd46], %f37;
	add.s32 	%r78, %r66, %r2;
	setp.lt.s32 	%p6, %r78, 1000000;
	@%p6 bra 	$L__BB7_6;
$L__BB7_7:
	ret;

}
	// .globl	_Z7train_BPfS_
.visible .entry _Z7train_BPfS_(
	.param .u64 .ptr .align 1 _Z7train_BPfS__param_0,
	.param .u64 .ptr .align 1 _Z7train_BPfS__param_1
)
{
	.reg .pred 	%p<7>;
	.reg .b32 	%r<36>;
	.reg .b32 	%f<6>;
	.reg .b64 	%rd<21>;

	ld.param.u64 	%rd3, [_Z7train_BPfS__param_0];
	ld.param.u64 	%rd4, [_Z7train_BPfS__param_1];
	cvta.to.global.u64 	%rd1, %rd4;
	cvta.to.global.u64 	%rd2, %rd3;
	mov.u32 	%r16, %ctaid.x;
	mov.u32 	%r17, %ntid.x;
	mov.u32 	%r18, %tid.x;
	mad.lo.s32 	%r34, %r16, %r17, %r18;
	mov.u32 	%r19, %nctaid.x;
	mul.lo.s32 	%r2, %r19, %r17;
	setp.gt.s32 	%p1, %r34, 999;
	@%p1 bra 	$L__BB8_7;
	add.s32 	%r20, %r34, %r2;
	max.s32 	%r21, %r20, 1000;
	setp.lt.s32 	%p2, %r20, 1000;
	selp.u32 	%r22, 1, 0, %p2;
	add.s32 	%r23, %r20, %r22;
	sub.s32 	%r24, %r21, %r23;
	div.u32 	%r25, %r24, %r2;
	add.s32 	%r3, %r25, %r22;
	and.b32  	%r26, %r3, 3;
	setp.eq.s32 	%p3, %r26, 3;
	@%p3 bra 	$L__BB8_4;
	mul.lo.s32 	%r32, %r34, 1000;
	mul.lo.s32 	%r5, %r2, 1000;
	add.s32 	%r27, %r3, 1;
	and.b32  	%r28, %r27, 3;
	neg.s32 	%r31, %r28;
$L__BB8_3:
	.pragma "nounroll";
	mul.wide.s32 	%rd5, %r34, 4;
	add.s64 	%rd6, %rd1, %rd5;
	mul.wide.s32 	%rd7, %r32, 4;
	add.s64 	%rd8, %rd2, %rd7;
	ld.global.f32 	%f1, [%rd8];
	st.global.f32 	[%rd6], %f1;
	add.s32 	%r34, %r34, %r2;
	add.s32 	%r32, %r32, %r5;
	add.s32 	%r31, %r31, 1;
	setp.ne.s32 	%p4, %r31, 0;
	@%p4 bra 	$L__BB8_3;
$L__BB8_4:
	setp.lt.u32 	%p5, %r3, 3;
	@%p5 bra 	$L__BB8_7;
	mul.wide.s32 	%rd13, %r2, 4000;
	mul.wide.s32 	%rd15, %r2, 4;
	shl.b32 	%r30, %r2, 2;
$L__BB8_6:
	mul.lo.s32 	%r29, %r34, 1000;
	mul.wide.s32 	%rd9, %r29, 4;
	add.s64 	%rd10, %rd2, %rd9;
	ld.global.f32 	%f2, [%rd10];
	mul.wide.s32 	%rd11, %r34, 4;
	add.s64 	%rd12, %rd1, %rd11;
	st.global.f32 	[%rd12], %f2;
	add.s64 	%rd14, %rd10, %rd13;
	ld.global.f32 	%f3, [%rd14];
	add.s64 	%rd16, %rd12, %rd15;
	st.global.f32 	[%rd16], %f3;
	add.s64 	%rd17, %rd14, %rd13;
	ld.global.f32 	%f4, [%rd17];
	add.s64 	%rd18, %rd16, %rd15;
	st.global.f32 	[%rd18], %f4;
	add.s64 	%rd19, %rd17, %rd13;
	ld.global.f32 	%f5, [%rd19];
	add.s64 	%rd20, %rd18, %rd15;
	st.global.f32 	[%rd20], %f5;
	add.s32 	%r34, %r30, %r34;
	setp.lt.s32 	%p6, %r34, 1000;
	@%p6 bra 	$L__BB8_6;
$L__BB8_7:
	ret;

}
	// .globl	_Z8train_WhPfS_S_i
.visible .entry _Z8train_WhPfS_S_i(
	.param .u64 .ptr .align 1 _Z8train_WhPfS_S_i_param_0,
	.param .u64 .ptr .align 1 _Z8train_WhPfS_S_i_param_1,
	.param .u64 .ptr .align 1 _Z8train_WhPfS_S_i_param_2,
	.param .u32 _Z8train_WhPfS_S_i_param_3
)
{
	.reg .pred 	%p<7>;
	.reg .b32 	%r<75>;
	.reg .b32 	%f<30>;
	.reg .b64 	%rd<35>;

	ld.param.u64 	%rd4, [_Z8train_WhPfS_S_i_param_0];
	ld.param.u64 	%rd5, [_Z8train_WhPfS_S_i_param_1];
	ld.param.u64 	%rd6, [_Z8train_WhPfS_S_i_param_2];
	ld.param.u32 	%r17, [_Z8train_WhPfS_S_i_param_3];
	cvta.to.global.u64 	%rd1, %rd5;
	cvta.to.global.u64 	%rd2, %rd4;
	cvta.to.global.u64 	%rd3, %rd6;
	mov.u32 	%r18, %ctaid.x;
	mov.u32 	%r19, %ntid.x;
	mov.u32 	%r20, %tid.x;
	mad.lo.s32 	%r73, %r18, %r19, %r20;
	mov.u32 	%r21, %nctaid.x;
	mul.lo.s32 	%r2, %r21, %r19;
	mul.lo.s32 	%r3, %r17, 1000000;
	mul.lo.s32 	%r4, %r17, 1000;
	setp.gt.s32 	%p1, %r73, 999999;
	@%p1 bra 	$L__BB9_7;
	add.s32 	%r22, %r73, %r2;
	max.s32 	%r23, %r22, 1000000;
	setp.lt.s32 	%p2, %r22, 1000000;
	selp.u32 	%r24, 1, 0, %p2;
	add.s32 	%r25, %r22, %r24;
	sub.s32 	%r26, %r23, %r25;
	div.u32 	%r27, %r26, %r2;
	add.s32 	%r5, %r27, %r24;
	and.b32  	%r28, %r5, 3;
	setp.eq.s32 	%p3, %r28, 3;
	@%p3 bra 	$L__BB9_4;
	add.s32 	%r71, %r73, %r3;
	add.s32 	%r29, %r5, 1;
	and.b32  	%r30, %r29, 3;
	neg.s32 	%r70, %r30;
$L__BB9_3:
	.pragma "nounroll";
	mul.wide.s32 	%rd7, %r71, 4;
	add.s64 	%rd8, %rd1, %rd7;
	mul.hi.s32 	%r31, %r73, 274877907;
	shr.u32 	%r32, %r31, 31;
	shr.s32 	%r33, %r31, 6;
	add.s32 	%r34, %r33, %r32;
	mul.lo.s32 	%r35, %r34, 1000;
	sub.s32 	%r36, %r73, %r35;
	mul.wide.s32 	%rd9, %r34, 4;
	add.s64 	%rd10, %rd3, %rd9;
	ld.global.f32 	%f1, [%rd10];
	mul.f32 	%f2, %f1, 0fB8D1B717;
	add.s32 	%r37, %r36, %r4;
	mul.wide.s32 	%rd11, %r37, 4;
	add.s64 	%rd12, %rd2, %rd11;
	ld.global.f32 	%f3, [%rd12];
	ld.global.f32 	%f4, [%rd8];
	fma.rn.f32 	%f5, %f2, %f3, %f4;
	st.global.f32 	[%rd8], %f5;
	add.s32 	%r73, %r73, %r2;
	add.s32 	%r71, %r71, %r2;
	add.s32 	%r70, %r70, 1;
	setp.ne.s32 	%p4, %r70, 0;
	@%p4 bra 	$L__BB9_3;
$L__BB9_4:
	setp.lt.u32 	%p5, %r5, 3;
	@%p5 bra 	$L__BB9_7;
	mul.wide.s32 	%rd23, %r2, 4;
$L__BB9_6:
	mul.hi.s32 	%r38, %r73, 274877907;
	shr.u32 	%r39, %r38, 31;
	shr.s32 	%r40, %r38, 6;
	add.s32 	%r41, %r40, %r39;
	mul.lo.s32 	%r42, %r41, 1000;
	sub.s32 	%r43, %r73, %r42;
	mul.wide.s32 	%rd13, %r41, 4;
	add.s64 	%rd14, %rd3, %rd13;
	ld.global.f32 	%f6, [%rd14];
	mul.f32 	%f7, %f6, 0f38D1B717;
	add.s32 	%r44, %r43, %r4;
	mul.wide.s32 	%rd15, %r44, 4;
	add.s64 	%rd16, %rd2, %rd15;
	ld.global.f32 	%f8, [%rd16];
	mul.f32 	%f9, %f7, %f8;
	add.s32 	%r45, %r73, %r3;
	mul.wide.s32 	%rd17, %r45, 4;
	add.s64 	%rd18, %rd1, %rd17;
	ld.global.f32 	%f10, [%rd18];
	sub.f32 	%f11, %f10, %f9;
	st.global.f32 	[%rd18], %f11;
	add.s32 	%r46, %r73, %r2;
	mul.hi.s32 	%r47, %r46, 274877907;
	shr.u32 	%r48, %r47, 31;
	shr.s32 	%r49, %r47, 6;
	add.s32 	%r50, %r49, %r48;
	mul.lo.s32 	%r51, %r50, 1000;
	sub.s32 	%r52, %r46, %r51;
	mul.wide.s32 	%rd19, %r50, 4;
	add.s64 	%rd20, %rd3, %rd19;
	ld.global.f32 	%f12, [%rd20];
	mul.f32 	%f13, %f12, 0f38D1B717;
	add.s32 	%r53, %r52, %r4;
	mul.wide.s32 	%rd21, %r53, 4;
	add.s64 	%rd22, %rd2, %rd21;
	ld.global.f32 	%f14, [%rd22];
	mul.f32 	%f15, %f13, %f14;
	add.s64 	%rd24, %rd18, %rd23;
	ld.global.f32 	%f16, [%rd24];
	sub.f32 	%f17, %f16, %f15;
	st.global.f32 	[%rd24], %f17;
	add.s32 	%r54, %r46, %r2;
	mul.hi.s32 	%r55, %r54, 274877907;
	shr.u32 	%r56, %r55, 31;
	shr.s32 	%r57, %r55, 6;
	add.s32 	%r58, %r57, %r56;
	mul.lo.s32 	%r59, %r58, 1000;
	sub.s32 	%r60, %r54, %r59;
	mul.wide.s32 	%rd25, %r58, 4;
	add.s64 	%rd26, %rd3, %rd25;
	ld.global.f32 	%f18, [%rd26];
	mul.f32 	%f19, %f18, 0f38D1B717;
	add.s32 	%r61, %r60, %r4;
	mul.wide.s32 	%rd27, %r61, 4;
	add.s64 	%rd28, %rd2, %rd27;
	ld.global.f32 	%f20, [%rd28];
	mul.f32 	%f21, %f19, %f20;
	add.s64 	%rd29, %rd24, %rd23;
	ld.global.f32 	%f22, [%rd29];
	sub.f32 	%f23, %f22, %f21;
	st.global.f32 	[%rd29], %f23;
	add.s32 	%r62, %r54, %r2;
	mul.hi.s32 	%r63, %r62, 274877907;
	shr.u32 	%r64, %r63, 31;
	shr.s32 	%r65, %r63, 6;
	add.s32 	%r66, %r65, %r64;
	mul.lo.s32 	%r67, %r66, 1000;
	sub.s32 	%r68, %r62, %r67;
	mul.wide.s32 	%rd30, %r66, 4;
	add.s64 	%rd31, %rd3, %rd30;
	ld.global.f32 	%f24, [%rd31];
	mul.f32 	%f25, %f24, 0f38D1B717;
	add.s32 	%r69, %r68, %r4;
	mul.wide.s32 	%rd32, %r69, 4;
	add.s64 	%rd33, %rd2, %rd32;
	ld.global.f32 	%f26, [%rd33];
	mul.f32 	%f27, %f25, %f26;
	add.s64 	%rd34, %rd29, %rd23;
	ld.global.f32 	%f28, [%rd34];
	sub.f32 	%f29, %f28, %f27;
	st.global.f32 	[%rd34], %f29;
	add.s32 	%r73, %r62, %r2;
	setp.lt.s32 	%p6, %r73, 1000000;
	@%p6 bra 	$L__BB9_6;
$L__BB9_7:
	ret;

}
	// .globl	_Z9normalizePfS_S_
.visible .entry _Z9normalizePfS_S_(
	.param .u64 .ptr .align 1 _Z9normalizePfS_S__param_0,
	.param .u64 .ptr .align 1 _Z9normalizePfS_S__param_1,
	.param .u64 .ptr .align 1 _Z9normalizePfS_S__param_2
)
{
	.reg .pred 	%p<17>;
	.reg .b32 	%r<72>;
	.reg .b32 	%f<21>;
	.reg .b64 	%rd<31>;

	ld.param.u64 	%rd4, [_Z9normalizePfS_S__param_0];
	ld.param.u64 	%rd5, [_Z9normalizePfS_S__param_1];
	ld.param.u64 	%rd6, [_Z9normalizePfS_S__param_2];
	cvta.to.global.u64 	%rd1, %rd4;
	cvta.to.global.u64 	%rd2, %rd5;
	cvta.to.global.u64 	%rd3, %rd6;
	mov.u32 	%r31, %ctaid.x;
	mov.u32 	%r32, %ntid.x;
	mov.u32 	%r33, %tid.x;
	mad.lo.s32 	%r69, %r31, %r32, %r33;
	mov.u32 	%r34, %nctaid.x;
	mul.lo.s32 	%r2, %r34, %r32;
	setp.gt.s32 	%p1, %r69, 3999999;
	@%p1 bra 	$L__BB10_5;
	add.s32 	%r35, %r69, %r2;
	max.s32 	%r36, %r35, 4000000;
	setp.lt.s32 	%p2, %r35, 4000000;
	selp.u32 	%r37, 1, 0, %p2;
	add.s32 	%r38, %r35, %r37;
	sub.s32 	%r39, %r36, %r38;
	div.u32 	%r40, %r39, %r2;
	add.s32 	%r3, %r40, %r37;
	and.b32  	%r41, %r3, 3;
	setp.eq.s32 	%p3, %r41, 3;
	mov.u32 	%r62, %r69;
	@%p3 bra 	$L__BB10_4;
	add.s32 	%r42, %r3, 1;
	and.b32  	%r43, %r42, 3;
	neg.s32 	%r60, %r43;
	mov.u32 	%r62, %r69;
$L__BB10_3:
	.pragma "nounroll";
	mul.wide.s32 	%rd7, %r62, 4;
	add.s64 	%rd8, %rd1, %rd7;
	mov.b32 	%r44, 981668463;
	st.global.u32 	[%rd8], %r44;
	add.s32 	%r62, %r62, %r2;
	add.s32 	%r60, %r60, 1;
	setp.ne.s32 	%p4, %r60, 0;
	@%p4 bra 	$L__BB10_3;
$L__BB10_4:
	setp.lt.u32 	%p5, %r3, 3;
	@%p5 bra 	$L__BB10_5;
	bra.uni 	$L__BB10_16;
$L__BB10_5:
	setp.gt.s32 	%p7, %r69, 999;
	@%p7 bra 	$L__BB10_15;
	add.s32 	%r47, %r69, %r2;
	max.s32 	%r48, %r47, 1000;
	setp.lt.s32 	%p8, %r47, 1000;
	selp.u32 	%r49, 1, 0, %p8;
	add.s32 	%r50, %r47, %r49;
	sub.s32 	%r51, %r48, %r50;
	div.u32 	%r52, %r51, %r2;
	add.s32 	%r10, %r52, %r49;
	add.s32 	%r53, %r10, 1;
	and.b32  	%r11, %r53, 3;
	and.b32  	%r12, %r10, 3;
	setp.eq.s32 	%p9, %r12, 3;
	mov.u32 	%r65, %r69;
	@%p9 bra 	$L__BB10_9;
	neg.s32 	%r63, %r11;
	mov.u32 	%r65, %r69;
$L__BB10_8:
	.pragma "nounroll";
	mul.wide.s32 	%rd15, %r65, 4;
	add.s64 	%rd16, %rd2, %rd15;
	cvt.rn.f32.s32 	%f1, %r65;
	div.rn.f32 	%f2, %f1, 0f447A0000;
	st.global.f32 	[%rd16], %f2;
	add.s32 	%r65, %r65, %r2;
	add.s32 	%r63, %r63, 1;
	setp.ne.s32 	%p10, %r63, 0;
	@%p10 bra 	$L__BB10_8;
$L__BB10_9:
	setp.lt.u32 	%p11, %r10, 3;
	@%p11 bra 	$L__BB10_10;
	bra.uni 	$L__BB10_17;
$L__BB10_10:
	setp.eq.s32 	%p13, %r12, 3;
	@%p13 bra 	$L__BB10_13;
	neg.s32 	%r67, %r11;
$L__BB10_12:
	.pragma "nounroll";
	mul.wide.s32 	%rd23, %r69, 4;
	add.s64 	%rd24, %rd3, %rd23;
	cvt.rn.f32.s32 	%f11, %r69;
	div.rn.f32 	%f12, %f11, 0f447A0000;
	st.global.f32 	[%rd24], %f12;
	add.s32 	%r69, %r69, %r2;
	add.s32 	%r67, %r67, 1;
	setp.ne.s32 	%p14, %r67, 0;
	@%p14 bra 	$L__BB10_12;
$L__BB10_13:
	setp.lt.u32 	%p15, %r10, 3;
	@%p15 bra 	$L__BB10_15;
$L__BB10_14:
	cvt.rn.f32.s32 	%f13, %r69;
	div.rn.f32 	%f14, %f13, 0f447A0000;
	mul.wide.s32 	%rd25, %r69, 4;
	add.s64 	%rd26, %rd3, %rd25;
	st.global.f32 	[%rd26], %f14;
	add.s32 	%r57, %r69, %r2;
	cvt.rn.f32.s32 	%f15, %r57;
	div.rn.f32 	%f16, %f15, 0f447A0000;
	mul.wide.s32 	%rd27, %r2, 4;
	add.s64 	%rd28, %rd26, %rd27;
	st.global.f32 	[%rd28], %f16;
	add.s32 	%r58, %r57, %r2;
	cvt.rn.f32.s32 	%f17, %r58;
	div.rn.f32 	%f18, %f17, 0f447A0000;
	add.s64 	%rd29, %rd28, %rd27;
	st.global.f32 	[%rd29], %f18;
	add.s32 	%r59, %r58, %r2;
	cvt.rn.f32.s32 	%f19, %r59;
	div.rn.f32 	%f20, %f19, 0f447A0000;
	add.s64 	%rd30, %rd29, %rd27;
	st.global.f32 	[%rd30], %f20;
	add.s32 	%r69, %r59, %r2;
	setp.lt.s32 	%p16, %r69, 1000;
	@%p16 bra 	$L__BB10_14;
$L__BB10_15:
	ret;
$L__BB10_16:
	mul.wide.s32 	%rd9, %r62, 4;
	add.s64 	%rd10, %rd1, %rd9;
	mov.b32 	%r45, 981668463;
	st.global.u32 	[%rd10], %r45;
	mul.wide.s32 	%rd11, %r2, 4;
	add.s64 	%rd12, %rd10, %rd11;
	st.global.u32 	[%rd12], %r45;
	add.s64 	%rd13, %rd12, %rd11;
	st.global.u32 	[%rd13], %r45;
	add.s64 	%rd14, %rd13, %rd11;
	st.global.u32 	[%rd14], %r45;
	shl.b32 	%r46, %r2, 2;
	add.s32 	%r62, %r46, %r62;
	setp.lt.s32 	%p6, %r62, 4000000;
	@%p6 bra 	$L__BB10_16;
	bra.uni 	$L__BB10_5;
$L__BB10_17:
	cvt.rn.f32.s32 	%f3, %r65;
	div.rn.f32 	%f4, %f3, 0f447A0000;
	mul.wide.s32 	%rd17, %r65, 4;
	add.s64 	%rd18, %rd2, %rd17;
	st.global.f32 	[%rd18], %f4;
	add.s32 	%r54, %r65, %r2;
	cvt.rn.f32.s32 	%f5, %r54;
	div.rn.f32 	%f6, %f5, 0f447A0000;
	mul.wide.s32 	%rd19, %r2, 4;
	add.s64 	%rd20, %rd18, %rd19;
	st.global.f32 	[%rd20], %f6;
	add.s32 	%r55, %r54, %r2;
	cvt.rn.f32.s32 	%f7, %r55;
	div.rn.f32 	%f8, %f7, 0f447A0000;
	add.s64 	%rd21, %rd20, %rd19;
	st.global.f32 	[%rd21], %f8;
	add.s32 	%r56, %r55, %r2;
	cvt.rn.f32.s32 	%f9, %r56;
	div.rn.f32 	%f10, %f9, 0f447A0000;
	add.s64 	%rd22, %rd21, %rd19;
	st.global.f32 	[%rd22], %f10;
	add.s32 	%r65, %r56, %r2;
	setp.lt.s32 	%p12, %r65, 1000;
	@%p12 bra 	$L__BB10_17;
	bra.uni 	$L__BB10_10;

}


// ===== COMPILED SASS (sm_100) =====

	.target	sm_100

	.elftype	@"ET_EXEC"


//--------------------- .note.nv.tkinfo           --------------------------
	.section	.note.nv.tkinfo,"",@"SHT_NOTE"
	.sectionflags	@"SHF_NOTE_NV_TKINFO"
	.tkinfo
        /*0018*/ 	.word	0x00000002
        /*0030*/ 	.string	""
        /*0030*/ 	.string	"ptxas"
        /*0030*/ 	.string	"Cuda compilation tools, release 13.0, V13.0.88"
        /*0030*/ 	.string	"Build cuda_13.0.r13.0/compiler.36424714_0"
        /*0030*/ 	.string	"-arch sm_100 -m 64 "



//--------------------- .note.nv.cuinfo           --------------------------
	.section	.note.nv.cuinfo,"",@"SHT_NOTE"
	.sectionflags	@"SHF_NOTE_NV_CUINFO"
        /*0018*/ 	.short	0x0002
        /*001a*/ 	.short	0x0064
        /*001c*/ 	.short	0x0082
	.zero		2


//--------------------- .nv.info                  --------------------------
	.section	.nv.info,"",@"SHT_CUDA_INFO"
	.align	4


	//----- nvinfo : EIATTR_REGCOUNT
	.align		4
        /*0000*/ 	.byte	0x04, 0x2f
        /*0002*/ 	.short	(.L_1 - .L_0)
	.align		4
.L_0:
        /*0004*/ 	.word	index@(_Z9predict_NPf)
        /*0008*/ 	.word	0x00000010


	//----- nvinfo : EIATTR_FRAME_SIZE
	.align		4
.L_1:
        /*000c*/ 	.byte	0x04, 0x11
        /*000e*/ 	.short	(.L_3 - .L_2)
	.align		4
.L_2:
        /*0010*/ 	.word	index@(_Z9predict_NPf)
        /*0014*/ 	.word	0x00000000


	//----- nvinfo : EIATTR_REGCOUNT
	.align		4
.L_3:
        /*0018*/ 	.byte	0x04, 0x2f
        /*001a*/ 	.short	(.L_5 - .L_4)
	.align		4
.L_4:
        /*001c*/ 	.word	index@(_Z10predict_WNPfS_S_i)
        /*0020*/ 	.word	0x0000001a


	//----- nvinfo : EIATTR_FRAME_SIZE
	.align		4
.L_5:
        /*0024*/ 	.byte	0x04, 0x11
        /*0026*/ 	.short	(.L_7 - .L_6)
	.align		4
.L_6:
        /*0028*/ 	.word	index@(_Z10predict_WNPfS_S_i)
        /*002c*/ 	.word	0x00000000


	//----- nvinfo : EIATTR_REGCOUNT
	.align		4
.L_7:
        /*0030*/ 	.byte	0x04, 0x2f
        /*0032*/ 	.short	(.L_9 - .L_8)
	.align		4
.L_8:
        /*0034*/ 	.word	index@(_Z10predict_RiPfii)
        /*0038*/ 	.word	0x0000001e


	//----- nvinfo : EIATTR_FRAME_SIZE
	.align		4
.L_9:
        /*003c*/ 	.byte	0x04, 0x11
        /*003e*/ 	.short	(.L_11 - .L_10)
	.align		4
.L_10:
        /*0040*/ 	.word	index@(_Z10predict_RiPfii)
        /*0044*/ 	.word	0x00000000


	//----- nvinfo : EIATTR_REGCOUNT
	.align		4
.L_11:
        /*0048*/ 	.byte	0x04, 0x2f
        /*004a*/ 	.short	(.L_13 - .L_12)
	.align		4
.L_12:
        /*004c*/ 	.word	index@(_Z10predict_NkPfS_i)
        /*0050*/ 	.word	0x0000001a


	//----- nvinfo : EIATTR_FRAME_SIZE
	.align		4
.L_13:
        /*0054*/ 	.byte	0x04, 0x11
        /*0056*/ 	.short	(.L_15 - .L_14)
	.align		4
.L_14:
        /*0058*/ 	.word	index@(_Z10predict_NkPfS_i)
        /*005c*/ 	.word	0x00000000


	//----- nvinfo : EIATTR_REGCOUNT
	.align		4
.L_15:
        /*0060*/ 	.byte	0x04, 0x2f
        /*0062*/ 	.short	(.L_17 - .L_16)
	.align		4
.L_16:
        /*0064*/ 	.word	index@(_Z10predict_YpPfS_)
        /*0068*/ 	.word	0x0000001e


	//----- nvinfo : EIATTR_FRAME_SIZE
	.align		4
.L_17:
        /*006c*/ 	.byte	0x04, 0x11
        /*006e*/ 	.short	(.L_19 - .L_18)
	.align		4
.L_18:
        /*0070*/ 	.word	index@(_Z10predict_YpPfS_)
        /*0074*/ 	.word	0x00000000


	//----- nvinfo : EIATTR_REGCOUNT
	.align		4
.L_19:
        /*0078*/ 	.byte	0x04, 0x2f
        /*007a*/ 	.short	(.L_21 - .L_20)
	.align		4
.L_20:
        /*007c*/ 	.word	index@(_Z7train_VPfS_S_)
        /*0080*/ 	.word	0x0000001c


	//----- nvinfo : EIATTR_FRAME_SIZE
	.align		4
.L_21:
        /*0084*/ 	.byte	0x04, 0x11
        /*0086*/ 	.short	(.L_23 - .L_22)
	.align		4
.L_22:
        /*0088*/ 	.word	index@(_Z7train_VPfS_S_)
        /*008c*/ 	.word	0x00000000


	//----- nvinfo : EIATTR_REGCOUNT
	.align		4
.L_23:
        /*0090*/ 	.byte	0x04, 0x2f
        /*0092*/ 	.short	(.L_25 - .L_24)
	.align		4
.L_24:
        /*0094*/ 	.word	index@(_Z8train_WfPfS_S_)
        /*0098*/ 	.word	0x0000001c


	//----- nvinfo : EIATTR_FRAME_SIZE
	.align		4
.L_25:
        /*009c*/ 	.byte	0x04, 0x11
        /*009e*/ 	.short	(.L_27 - .L_26)
	.align		4
.L_26:
        /*00a0*/ 	.word	index@(_Z8train_WfPfS_S_)
        /*00a4*/ 	.word	0x00000000


	//----- nvinfo : EIATTR_REGCOUNT
	.align		4
.L_27:
        /*00a8*/ 	.byte	0x04, 0x2f
        /*00aa*/ 	.short	(.L_29 - .L_28)
	.align		4
.L_28:
        /*00ac*/ 	.word	index@(_Z8train_WNPfS_S_S_i)
        /*00b0*/ 	.word	0x00000020


	//----- nvinfo : EIATTR_FRAME_SIZE
	.align		4
.L_29:
        /*00b4*/ 	.byte	0x04, 0x11
        /*00b6*/ 	.short	(.L_31 - .L_30)
	.align		4
.L_30:
        /*00b8*/ 	.word	index@(_Z8train_WNPfS_S_S_i)
        /*00bc*/ 	.word	0x00000000


	//----- nvinfo : EIATTR_REGCOUNT
	.align		4
.L_31:
        /*00c0*/ 	.byte	0x04, 0x2f
        /*00c2*/ 	.short	(.L_33 - .L_32)
	.align		4
.L_32:
        /*00c4*/ 	.word	index@(_Z7train_BPfS_)
        /*00c8*/ 	.word	0x0000001e


	//----- nvinfo : EIATTR_FRAME_SIZE
	.align		4
.L_33:
        /*00cc*/ 	.byte	0x04, 0x11
        /*00ce*/ 	.short	(.L_35 - .L_34)
	.align		4
.L_34:
        /*00d0*/ 	.word	index@(_Z7train_BPfS_)
        /*00d4*/ 	.word	0x00000000


	//----- nvinfo : EIATTR_REGCOUNT
	.align		4
.L_35:
        /*00d8*/ 	.byte	0x04, 0x2f
        /*00da*/ 	.short	(.L_37 - .L_36)
	.align		4
.L_36:
        /*00dc*/ 	.word	index@(_Z8train_WhPfS_S_i)
        /*00e0*/ 	.word	0x0000001c


	//----- nvinfo : EIATTR_FRAME_SIZE
	.align		4
.L_37:
        /*00e4*/ 	.byte	0x04, 0x11
        /*00e6*/ 	.short	(.L_39 - .L_38)
	.align		4
.L_38:
        /*00e8*/ 	.word	index@(_Z8train_WhPfS_S_i)
        /*00ec*/ 	.word	0x00000000


	//----- nvinfo : EIATTR_REGCOUNT
	.align		4
.L_39:
        /*00f0*/ 	.byte	0x04, 0x2f
        /*00f2*/ 	.short	(.L_41 - .L_40)
	.align		4
.L_40:
        /*00f4*/ 	.word	index@(_Z9normalizePfS_S_)
        /*00f8*/ 	.word	0x0000001a


	//----- nvinfo : EIATTR_FRAME_SIZE
	.align		4
.L_41:
        /*00fc*/ 	.byte	0x04, 0x11
        /*00fe*/ 	.short	(.L_43 - .L_42)
	.align		4
.L_42:
        /*0100*/ 	.word	index@($__internal_0_$__cuda_sm3x_div_rn_noftz_f32_slowpath)
        /*0104*/ 	.word	0x00000000


	//----- nvinfo : EIATTR_FRAME_SIZE
	.align		4
.L_43:
        /*0108*/ 	.byte	0x04, 0x11
        /*010a*/ 	.short	(.L_45 - .L_44)
	.align		4
.L_44:
        /*010c*/ 	.word	index@(_Z9normalizePfS_S_)
        /*0110*/ 	.word	0x00000000


	//----- nvinfo : EIATTR_MIN_STACK_SIZE
	.align		4
.L_45:
        /*0114*/ 	.byte	0x04, 0x12
        /*0116*/ 	.short	(.L_47 - .L_46)
	.align		4
.L_46:
        /*0118*/ 	.word	index@(_Z9normalizePfS_S_)
        /*011c*/ 	.word	0x00000000


	//----- nvinfo : EIATTR_MIN_STACK_SIZE
	.align		4
.L_47:
        /*0120*/ 	.byte	0x04, 0x12
        /*0122*/ 	.short	(.L_49 - .L_48)
	.align		4
.L_48:
        /*0124*/ 	.word	index@(_Z8train_WhPfS_S_i)
        /*0128*/ 	.word	0x00000000


	//----- nvinfo : EIATTR_MIN_STACK_SIZE
	.align		4
.L_49:
        /*012c*/ 	.byte	0x04, 0x12
        /*012e*/ 	.short	(.L_51 - .L_50)
	.align		4
.L_50:
        /*0130*/ 	.word	index@(_Z7train_BPfS_)
        /*0134*/ 	.word	0x00000000


	//----- nvinfo : EIATTR_MIN_STACK_SIZE
	.align		4
.L_51:
        /*0138*/ 	.byte	0x04, 0x12
        /*013a*/ 	.short	(.L_53 - .L_52)
	.align		4
.L_52:
        /*013c*/ 	.word	index@(_Z8train_WNPfS_S_S_i)
        /*0140*/ 	.word	0x00000000


	//----- nvinfo : EIATTR_MIN_STACK_SIZE
	.align		4
.L_53:
        /*0144*/ 	.byte	0x04, 0x12
        /*0146*/ 	.short	(.L_55 - .L_54)
	.align		4
.L_54:
        /*0148*/ 	.word	index@(_Z8train_WfPfS_S_)
        /*014c*/ 	.word	0x00000000


	//----- nvinfo : EIATTR_MIN_STACK_SIZE
	.align		4
.L_55:
        /*0150*/ 	.byte	0x04, 0x12
        /*0152*/ 	.short	(.L_57 - .L_56)
	.align		4
.L_56:
        /*0154*/ 	.word	index@(_Z7train_VPfS_S_)
        /*0158*/ 	.word	0x00000000


	//----- nvinfo : EIATTR_MIN_STACK_SIZE
	.align		4
.L_57:
        /*015c*/ 	.byte	0x04, 0x12
        /*015e*/ 	.short	(.L_59 - .L_58)
	.align		4
.L_58:
        /*0160*/ 	.word	index@(_Z10predict_YpPfS_)
        /*0164*/ 	.word	0x00000000


	//----- nvinfo : EIATTR_MIN_STACK_SIZE
	.align		4
.L_59:
        /*0168*/ 	.byte	0x04, 0x12
        /*016a*/ 	.short	(.L_61 - .L_60)
	.align		4
.L_60:
        /*016c*/ 	.word	index@(_Z10predict_NkPfS_i)
        /*0170*/ 	.word	0x00000000


	//----- nvinfo : EIATTR_MIN_STACK_SIZE
	.align		4
.L_61:
        /*0174*/ 	.byte	0x04, 0x12
        /*0176*/ 	.short	(.L_63 - .L_62)
	.align		4
.L_62:
        /*0178*/ 	.word	index@(_Z10predict_RiPfii)
        /*017c*/ 	.word	0x00000000


	//----- nvinfo : EIATTR_MIN_STACK_SIZE
	.align		4
.L_63:
        /*0180*/ 	.byte	0x04, 0x12
        /*0182*/ 	.short	(.L_65 - .L_64)
	.align		4
.L_64:
        /*0184*/ 	.word	index@(_Z10predict_WNPfS_S_i)
        /*0188*/ 	.word	0x00000000


	//----- nvinfo : EIATTR_MIN_STACK_SIZE
	.align		4
.L_65:
        /*018c*/ 	.byte	0x04, 0x12
        /*018e*/ 	.short	(.L_67 - .L_66)
	.align		4
.L_66:
        /*0190*/ 	.word	index@(_Z9predict_NPf)
        /*0194*/ 	.word	0x00000000
.L_67:


//--------------------- .nv.compat                --------------------------
	.section	.nv.compat,"",@"SHT_CUDA_COMPAT_INFO"
	.align	4
        /*0000*/ 	.byte	0x02, 0x09, 0x00, 0x00, 0x02, 0x02, 0x01, 0x00, 0x02, 0x05, 0x05, 0x00, 0x03, 0x07, 0x01, 0x01
        /*0010*/ 	.byte	0x02, 0x03, 0x00, 0x00, 0x02, 0x06, 0x01, 0x00, 0x04, 0x0b, 0x08, 0x00, 0x01, 0x00, 0x00, 0x00
        /*0020*/ 	.byte	0x00, 0x00, 0x00, 0x00


//--------------------- .nv.info._Z9normalizePfS_S_ --------------------------
	.section	.nv.info._Z9normalizePfS_S_,"",@"SHT_CUDA_INFO"
	.sectionflags	@""
	.align	4


	//----- nvinfo : EIATTR_CUDA_API_VERSION
	.align		4
        /*0000*/ 	.byte	0x04, 0x37
        /*0002*/ 	.short	(.L_69 - .L_68)
.L_68:
        /*0004*/ 	.word	0x00000082


	//----- nvinfo : EIATTR_KPARAM_INFO
	.align		4
.L_69:
        /*0008*/ 	.byte	0x04, 0x17
        /*000a*/ 	.short	(.L_71 - .L_70)
.L_70:
        /*000c*/ 	.word	0x00000000
        /*0010*/ 	.short	0x0002
        /*0012*/ 	.short	0x0010
        /*0014*/ 	.byte	0x00, 0xf5, 0x21, 0x00


	//----- nvinfo : EIATTR_KPARAM_INFO
	.align		4
.L_71:
        /*0018*/ 	.byte	0x04, 0x17
        /*001a*/ 	.short	(.L_73 - .L_72)
.L_72:
        /*001c*/ 	.word	0x00000000
        /*0020*/ 	.short	0x0001
        /*0022*/ 	.short	0x0008
        /*0024*/ 	.byte	0x00, 0xf5, 0x21, 0x00


	//----- nvinfo : EIATTR_KPARAM_INFO
	.align		4
.L_73:
        /*0028*/ 	.byte	0x04, 0x17
        /*002a*/ 	.short	(.L_75 - .L_74)
.L_74:
        /*002c*/ 	.word	0x00000000
        /*0030*/ 	.short	0x0000
        /*0032*/ 	.short	0x0000
        /*0034*/ 	.byte	0x00, 0xf5, 0x21, 0x00


	//----- nvinfo : EIATTR_SPARSE_MMA_MASK
	.align		4
.L_75:
        /*0038*/ 	.byte	0x03, 0x50
        /*003a*/ 	.short	0x0000


	//----- nvinfo : EIATTR_MAXREG_COUNT
	.align		4
        /*003c*/ 	.byte	0x03, 0x1b
        /*003e*/ 	.short	0x00ff


	//----- nvinfo : EIATTR_MERCURY_ISA_VERSION
	.align		4
        /*0040*/ 	.byte	0x03, 0x5f
        /*0042*/ 	.short	0x0101


	//----- nvinfo : EIATTR_VRC_CTA_INIT_COUNT
	.align		4
        /*0044*/ 	.byte	0x02, 0x4a
	.zero		1
	.zero		1


	//----- nvinfo : EIATTR_EXIT_INSTR_OFFSETS
	.align		4
        /*0048*/ 	.byte	0x04, 0x1c
        /*004a*/ 	.short	(.L_77 - .L_76)


	//   ....[0]....
.L_76:
        /*004c*/ 	.word	0x00000460


	//   ....[1]....
        /*0050*/ 	.word	0x00000e80


	//   ....[2]....
        /*0054*/ 	.word	0x00001320


	//----- nvinfo : EIATTR_CRS_STACK_SIZE
	.align		4
.L_77:
        /*0058*/ 	.byte	0x04, 0x1e
        /*005a*/ 	.short	(.L_79 - .L_78)
.L_78:
        /*005c*/ 	.word	0x00000000


	//----- nvinfo : EIATTR_CBANK_PARAM_SIZE
	.align		4
.L_79:
        /*0060*/ 	.byte	0x03, 0x19
        /*0062*/ 	.short	0x0018


	//----- nvinfo : EIATTR_PARAM_CBANK
	.align		4
        /*0064*/ 	.byte	0x04, 0x0a
        /*0066*/ 	.short	(.L_81 - .L_80)
	.align		4
.L_80:
        /*0068*/ 	.word	index@(.nv.constant0._Z9normalizePfS_S_)
        /*006c*/ 	.short	0x0380
        /*006e*/ 	.short	0x0018


	//----- nvinfo : EIATTR_SW_WAR
	.align		4
.L_81:
        /*0070*/ 	.byte	0x04, 0x36
        /*0072*/ 	.short	(.L_83 - .L_82)
.L_82:
        /*0074*/ 	.word	0x00000008
.L_83:


//--------------------- .nv.info._Z8train_WhPfS_S_i --------------------------
	.section	.nv.info._Z8train_WhPfS_S_i,"",@"SHT_CUDA_INFO"
	.sectionflags	@""
	.align	4


	//----- nvinfo : EIATTR_CUDA_API_VERSION
	.align		4
        /*0000*/ 	.byte	0x04, 0x37
        /*0002*/ 	.short	(.L_85 - .L_84)
.L_84:
        /*0004*/ 	.word	0x00000082


	//----- nvinfo : EIATTR_KPARAM_INFO
	.align		4
.L_85:
        /*0008*/ 	.byte	0x04, 0x17
        /*000a*/ 	.short	(.L_87 - .L_86)
.L_86:
        /*000c*/ 	.word	0x00000000
        /*0010*/ 	.short	0x0003
        /*0012*/ 	.short	0x0018
        /*0014*/ 	.byte	0x00, 0xf0, 0x11, 0x00


	//----- nvinfo : EIATTR_KPARAM_INFO
	.align		4
.L_87:
        /*0018*/ 	.byte	0x04, 0x17
        /*001a*/ 	.short	(.L_89 - .L_88)
.L_88:
        /*001c*/ 	.word	0x00000000
        /*0020*/ 	.short	0x0002
        /*0022*/ 	.short	0x0010
        /*0024*/ 	.byte	0x00, 0xf5, 0x21, 0x00


	//----- nvinfo : EIATTR_KPARAM_INFO
	.align		4
.L_89:
        /*0028*/ 	.byte	0x04, 0x17
        /*002a*/ 	.short	(.L_91 - .L_90)
.L_90:
        /*002c*/ 	.word	0x00000000
        /*0030*/ 	.short	0x0001
        /*0032*/ 	.short	0x0008
        /*0034*/ 	.byte	0x00, 0xf5, 0x21, 0x00


	//----- nvinfo : EIATTR_KPARAM_INFO
	.align		4
.L_91:
        /*0038*/ 	.byte	0x04, 0x17
        /*003a*/ 	.short	(.L_93 - .L_92)
.L_92:
        /*003c*/ 	.word	0x00000000
        /*0040*/ 	.short	0x0000
        /*0042*/ 	.short	0x0000
        /*0044*/ 	.byte	0x00, 0xf5, 0x21, 0x00


	//----- nvinfo : EIATTR_SPARSE_MMA_MASK
	.align		4
.L_93:
        /*0048*/ 	.byte	0x03, 0x50
        /*004a*/ 	.short	0x0000


	//----- nvinfo : EIATTR_MAXREG_COUNT
	.align		4
        /*004c*/ 	.byte	0x03, 0x1b
        /*004e*/ 	.short	0x00ff


	//----- nvinfo : EIATTR_MERCURY_ISA_VERSION
	.align		4
        /*0050*/ 	.byte	0x03, 0x5f
        /*0052*/ 	.short	0x0101


	//----- nvinfo : EIATTR_VRC_CTA_INIT_COUNT
	.align		4
        /*0054*/ 	.byte	0x02, 0x4a
	.zero		1
	.zero		1


	//----- nvinfo : EIATTR_EXIT_INSTR_OFFSETS
	.align		4
        /*0058*/ 	.byte	0x04, 0x1c
        /*005a*/ 	.short	(.L_95 - .L_94)


	//   ....[0]....
.L_94:
        /*005c*/ 	.word	0x00000080


	//   ....[1]....
        /*0060*/ 	.word	0x00000470


	//   ....[2]....
        /*0064*/ 	.word	0x00000870


	//----- nvinfo : EIATTR_CRS_STACK_SIZE
	.align		4
.L_95:
        /*0068*/ 	.byte	0x04, 0x1e
        /*006a*/ 	.short	(.L_97 - .L_96)
.L_96:
        /*006c*/ 	.word	0x00000000


	//----- nvinfo : EIATTR_CBANK_PARAM_SIZE
	.align		4
.L_97:
        /*0070*/ 	.byte	0x03, 0x19
        /*0072*/ 	.short	0x001c


	//----- nvinfo : EIATTR_PARAM_CBANK
	.align		4
        /*0074*/ 	.byte	0x04, 0x0a
        /*0076*/ 	.short	(.L_99 - .L_98)
	.align		4
.L_98:
        /*0078*/ 	.word	index@(.nv.constant0._Z8train_WhPfS_S_i)
        /*007c*/ 	.short	0x0380
        /*007e*/ 	.short	0x001c


	//----- nvinfo : EIATTR_SW_WAR
	.align		4
.L_99:
        /*0080*/ 	.byte	0x04, 0x36
        /*0082*/ 	.short	(.L_101 - .L_100)
.L_100:
        /*0084*/ 	.word	0x00000008
.L_101:


//--------------------- .nv.info._Z7train_BPfS_   --------------------------
	.section	.nv.info._Z7train_BPfS_,"",@"SHT_CUDA_INFO"
	.sectionflags	@""
	.align	4


	//----- nvinfo : EIATTR_CUDA_API_VERSION
	.align		4
        /*0000*/ 	.byte	0x04, 0x37
        /*0002*/ 	.short	(.L_103 - .L_102)
.L_102:
        /*0004*/ 	.word	0x00000082


	//----- nvinfo : EIATTR_KPARAM_INFO
	.align		4
.L_103:
        /*0008*/ 	.byte	0x04, 0x17
        /*000a*/ 	.short	(.L_105 - .L_104)
.L_104:
        /*000c*/ 	.word	0x00000000
        /*0010*/ 	.short	0x0001
        /*0012*/ 	.short	0x0008
        /*0014*/ 	.byte	0x00, 0xf5, 0x21, 0x00


	//----- nvinfo : EIATTR_KPARAM_INFO
	.align		4
.L_105:
        /*0018*/ 	.byte	0x04, 0x17
        /*001a*/ 	.short	(.L_107 - .L_106)
.L_106:
        /*001c*/ 	.word	0x00000000
        /*0020*/ 	.short	0x0000
        /*0022*/ 	.short	0x0000
        /*0024*/ 	.byte	0x00, 0xf5, 0x21, 0x00


	//----- nvinfo : EIATTR_SPARSE_MMA_MASK
	.align		4
.L_107:
        /*0028*/ 	.byte	0x03, 0x50
        /*002a*/ 	.short	0x0000


	//----- nvinfo : EIATTR_MAXREG_COUNT
	.align		4
        /*002c*/ 	.byte	0x03, 0x1b
        /*002e*/ 	.short	0x00ff


	//----- nvinfo : EIATTR_MERCURY_ISA_VERSION
	.align		4
        /*0030*/ 	.byte	0x03, 0x5f
        /*0032*/ 	.short	0x0101


	//----- nvinfo : EIATTR_VRC_CTA_INIT_COUNT
	.align		4
        /*0034*/ 	.byte	0x02, 0x4a
	.zero		1
	.zero		1


	//----- nvinfo : EIATTR_EXIT_INSTR_OFFSETS
	.align		4
        /*0038*/ 	.byte	0x04, 0x1c
        /*003a*/ 	.short	(.L_109 - .L_108)


	//   ....[0]....
.L_108:
        /*003c*/ 	.word	0x00000080


	//   ....[1]....
        /*0040*/ 	.word	0x00000390


	//   ....[2]....
        /*0044*/ 	.word	0x000004e0


	//----- nvinfo : EIATTR_CRS_STACK_SIZE
	.align		4
.L_109:
        /*0048*/ 	.byte	0x04, 0x1e
        /*004a*/ 	.short	(.L_111 - .L_110)
.L_110:
        /*004c*/ 	.word	0x00000000


	//----- nvinfo : EIATTR_CBANK_PARAM_SIZE
	.align		4
.L_111:
        /*0050*/ 	.byte	0x03, 0x19
        /*0052*/ 	.short	0x0010


	//----- nvinfo : EIATTR_PARAM_CBANK
	.align		4
        /*0054*/ 	.byte	0x04, 0x0a
        /*0056*/ 	.short	(.L_113 - .L_112)
	.align		4
.L_112:
        /*0058*/ 	.word	index@(.nv.constant0._Z7train_BPfS_)
        /*005c*/ 	.short	0x0380
        /*005e*/ 	.short	0x0010


	//----- nvinfo : EIATTR_SW_WAR
	.align		4
.L_113:
        /*0060*/ 	.byte	0x04, 0x36
        /*0062*/ 	.short	(.L_115 - .L_114)
.L_114:
        /*0064*/ 	.word	0x00000008
.L_115:


//--------------------- .nv.info._Z8train_WNPfS_S_S_i --------------------------
	.section	.nv.info._Z8train_WNPfS_S_S_i,"",@"SHT_CUDA_INFO"
	.sectionflags	@""
	.align	4


	//----- nvinfo : EIATTR_CUDA_API_VERSION
	.align		4
        /*0000*/ 	.byte	0x04, 0x37
        /*0002*/ 	.short	(.L_117 - .L_116)
.L_116:
        /*0004*/ 	.word	0x00000082


	//----- nvinfo : EIATTR_KPARAM_INFO
	.align		4
.L_117:
        /*0008*/ 	.byte	0x04, 0x17
        /*000a*/ 	.short	(.L_119 - .L_118)
.L_118:
        /*000c*/ 	.word	0x00000000
        /*0010*/ 	.short	0x0004
        /*0012*/ 	.short	0x0020
        /*0014*/ 	.byte	0x00, 0xf0, 0x11, 0x00


	//----- nvinfo : EIATTR_KPARAM_INFO
	.align		4
.L_119:
        /*0018*/ 	.byte	0x04, 0x17
        /*001a*/ 	.short	(.L_121 - .L_120)
.L_120:
        /*001c*/ 	.word	0x00000000
        /*0020*/ 	.short	0x0003
        /*0022*/ 	.short	0x0018
        /*0024*/ 	.byte	0x00, 0xf5, 0x21, 0x00


	//----- nvinfo : EIATTR_KPARAM_INFO
	.align		4
.L_121:
        /*0028*/ 	.byte	0x04, 0x17
        /*002a*/ 	.short	(.L_123 - .L_122)
.L_122:
        /*002c*/ 	.word	0x00000000
        /*0030*/ 	.short	0x0002
        /*0032*/ 	.short	0x0010
        /*0034*/ 	.byte	0x00, 0xf5, 0x21, 0x00


	//----- nvinfo : EIATTR_KPARAM_INFO
	.align		4
.L_123:
        /*0038*/ 	.byte	0x04, 0x17
        /*003a*/ 	.short	(.L_125 - .L_124)
.L_124:
        /*003c*/ 	.word	0x00000000
        /*0040*/ 	.short	0x0001
        /*0042*/ 	.short	0x0008
        /*0044*/ 	.byte	0x00, 0xf5, 0x21, 0x00


	//----- nvinfo : EIATTR_KPARAM_INFO
	.align		4
.L_125:
        /*0048*/ 	.byte	0x04, 0x17
        /*004a*/ 	.short	(.L_127 - .L_126)
.L_126:
        /*004c*/ 	.word	0x00000000
        /*0050*/ 	.short	0x0000
        /*0052*/ 	.short	0x0000
        /*0054*/ 	.byte	0x00, 0xf5, 0x21, 0x00


	//----- nvinfo : EIATTR_SPARSE_MMA_MASK
	.align		4
.L_127:
        /*0058*/ 	.byte	0x03, 0x50
        /*005a*/ 	.short	0x0000


	//----- nvinfo : EIATTR_MAXREG_COUNT
	.align		4
        /*005c*/ 	.byte	0x03, 0x1b
        /*005e*/ 	.short	0x00ff


	//----- nvinfo : EIATTR_MERCURY_ISA_VERSION
	.align		4
        /*0060*/ 	.byte	0x03, 0x5f
        /*0062*/ 	.short	0x0101


	//----- nvinfo : EIATTR_VRC_CTA_INIT_COUNT
	.align		4
        /*0064*/ 	.byte	0x02, 0x4a
	.zero		1
	.zero		1


	//----- nvinfo : EIATTR_EXIT_INSTR_OFFSETS
	.align		4
        /*0068*/ 	.byte	0x04, 0x1c
        /*006a*/ 	.short	(.L_129 - .L_128)


	//   ....[0]....
.L_128:
        /*006c*/ 	.word	0x00000080


	//   ....[1]....
        /*0070*/ 	.word	0x000004c0


	//   ....[2]....
        /*0074*/ 	.word	0x00000980


	//----- nvinfo : EIATTR_CRS_STACK_SIZE
	.align		4
.L_129:
        /*0078*/ 	.byte	0x04, 0x1e
        /*007a*/ 	.short	(.L_131 - .L_130)
.L_130:
        /*007c*/ 	.word	0x00000000


	//----- nvinfo : EIATTR_CBANK_PARAM_SIZE
	.align		4
.L_131:
        /*0080*/ 	.byte	0x03, 0x19
        /*0082*/ 	.short	0x0024


	//----- nvinfo : EIATTR_PARAM_CBANK
	.align		4
        /*0084*/ 	.byte	0x04, 0x0a
        /*0086*/ 	.short	(.L_133 - .L_132)
	.align		4
.L_132:
        /*0088*/ 	.word	index@(.nv.constant0._Z8train_WNPfS_S_S_i)
        /*008c*/ 	.short	0x0380
        /*008e*/ 	.short	0x0024


	//----- nvinfo : EIATTR_SW_WAR
	.align		4
.L_133:
        /*0090*/ 	.byte	0x04, 0x36
        /*0092*/ 	.short	(.L_135 - .L_134)
.L_134:
        /*0094*/ 	.word	0x00000008
.L_135:


//--------------------- .nv.info._Z8train_WfPfS_S_ --------------------------
	.section	.nv.info._Z8train_WfPfS_S_,"",@"SHT_CUDA_INFO"
	.sectionflags	@""
	.align	4


	//----- nvinfo : EIATTR_CUDA_API_VERSION
	.align		4
        /*0000*/ 	.byte	0x04, 0x37
        /*0002*/ 	.short	(.L_137 - .L_136)
.L_136:
        /*0004*/ 	.word	0x00000082


	//----- nvinfo : EIATTR_KPARAM_INFO
	.align		4
.L_137:
        /*0008*/ 	.byte	0x04, 0x17
        /*000a*/ 	.short	(.L_139 - .L_138)
.L_138:
        /*000c*/ 	.word	0x00000000
        /*0010*/ 	.short	0x0002
        /*0012*/ 	.short	0x0010
        /*0014*/ 	.byte	0x00, 0xf5, 0x21, 0x00


	//----- nvinfo : EIATTR_KPARAM_INFO
	.align		4
.L_139:
        /*0018*/ 	.byte	0x04, 0x17
        /*001a*/ 	.short	(.L_141 - .L_140)
.L_140:
        /*001c*/ 	.word	0x00000000
        /*0020*/ 	.short	0x0001
        /*0022*/ 	.short	0x0008
        /*0024*/ 	.byte	0x00, 0xf5, 0x21, 0x00


	//----- nvinfo : EIATTR_KPARAM_INFO
	.align		4
.L_141:
        /*0028*/ 	.byte	0x04, 0x17
        /*002a*/ 	.short	(.L_143 - .L_142)
.L_142:
        /*002c*/ 	.word	0x00000000
        /*0030*/ 	.short	0x0000
        /*0032*/ 	.short	0x0000
        /*0034*/ 	.byte	0x00, 0xf5, 0x21, 0x00


	//----- nvinfo : EIATTR_SPARSE_MMA_MASK
	.align		4
.L_143:
        /*0038*/ 	.byte	0x03, 0x50
        /*003a*/ 	.short	0x0000


	//----- nvinfo : EIATTR_MAXREG_COUNT
	.align		4
        /*003c*/ 	.byte	0x03, 0x1b
        /*003e*/ 	.short	0x00ff


	//----- nvinfo : EIATTR_MERCURY_ISA_VERSION
	.align		4
        /*0040*/ 	.byte	0x03, 0x5f
        /*0042*/ 	.short	0x0101


	//----- nvinfo : EIATTR_VRC_CTA_INIT_COUNT
	.align		4
        /*0044*/ 	.byte	0x02, 0x4a
	.zero		1
	.zero		1


	//----- nvinfo : EIATTR_EXIT_INSTR_OFFSETS
	.align		4
        /*0048*/ 	.byte	0x04, 0x1c
        /*004a*/ 	.short	(.L_145 - .L_144)


	//   ....[0]....
.L_144:
        /*004c*/ 	.word	0x00000080


	//   ....[1]....
        /*0050*/ 	.word	0x00000440


	//   ....[2]....
        /*0054*/ 	.word	0x00000870


	//----- nvinfo : EIATTR_CRS_STACK_SIZE
	.align		4
.L_145:
        /*0058*/ 	.byte	0x04, 0x1e
        /*005a*/ 	.short	(.L_147 - .L_146)
.L_146:
        /*005c*/ 	.word	0x00000000


	//----- nvinfo : EIATTR_CBANK_PARAM_SIZE
	.align		4
.L_147:
        /*0060*/ 	.byte	0x03, 0x19
        /*0062*/ 	.short	0x0018


	//----- nvinfo : EIATTR_PARAM_CBANK
	.align		4
        /*0064*/ 	.byte	0x04, 0x0a
        /*0066*/ 	.short	(.L_149 - .L_148)
	.align		4
.L_148:
        /*0068*/ 	.word	index@(.nv.constant0._Z8train_WfPfS_S_)
        /*006c*/ 	.short	0x0380
        /*006e*/ 	.short	0x0018


	//----- nvinfo : EIATTR_SW_WAR
	.align		4
.L_149:
        /*0070*/ 	.byte	0x04, 0x36
        /*0072*/ 	.short	(.L_151 - .L_150)
.L_150:
        /*0074*/ 	.word	0x00000008
.L_151:


//--------------------- .nv.info._Z7train_VPfS_S_ --------------------------
	.section	.nv.info._Z7train_VPfS_S_,"",@"SHT_CUDA_INFO"
	.sectionflags	@""
	.align	4


	//----- nvinfo : EIATTR_CUDA_API_VERSION
	.align		4
        /*0000*/ 	.byte	0x04, 0x37
        /*0002*/ 	.short	(.L_153 - .L_152)
.L_152:
        /*0004*/ 	.word	0x00000082


	//----- nvinfo : EIATTR_KPARAM_INFO
	.align		4
.L_153:
        /*0008*/ 	.byte	0x04, 0x17
        /*000a*/ 	.short	(.L_155 - .L_154)
.L_154:
        /*000c*/ 	.word	0x00000000
        /*0010*/ 	.short	0x0002
        /*0012*/ 	.short	0x0010
        /*0014*/ 	.byte	0x00, 0xf5, 0x21, 0x00


	//----- nvinfo : EIATTR_KPARAM_INFO
	.align		4
.L_155:
        /*0018*/ 	.byte	0x04, 0x17
        /*001a*/ 	.short	(.L_157 - .L_156)
.L_156:
        /*001c*/ 	.word	0x00000000
        /*0020*/ 	.short	0x0001
        /*0022*/ 	.short	0x0008
        /*0024*/ 	.byte	0x00, 0xf5, 0x21, 0x00


	//----- nvinfo : EIATTR_KPARAM_INFO
	.align		4
.L_157:
        /*0028*/ 	.byte	0x04, 0x17
        /*002a*/ 	.short	(.L_159 - .L_158)
.L_158:
        /*002c*/ 	.word	0x00000000
        /*0030*/ 	.short	0x0000
        /*0032*/ 	.short	0x0000
        /*0034*/ 	.byte	0x00, 0xf5, 0x21, 0x00


	//----- nvinfo : EIATTR_SPARSE_MMA_MASK
	.align		4
.L_159:
        /*0038*/ 	.byte	0x03, 0x50
        /*003a*/ 	.short	0x0000


	//----- nvinfo : EIATTR_MAXREG_COUNT
	.align		4
        /*003c*/ 	.byte	0x03, 0x1b
        /*003e*/ 	.short	0x00ff


	//----- nvinfo : EIATTR_MERCURY_ISA_VERSION
	.align		4
        /*0040*/ 	.byte	0x03, 0x5f
        /*0042*/ 	.short	0x0101


	//----- nvinfo : EIATTR_VRC_CTA_INIT_COUNT
	.align		4
        /*0044*/ 	.byte	0x02, 0x4a
	.zero		1
	.zero		1


	//----- nvinfo : EIATTR_EXIT_INSTR_OFFSETS
	.align		4
        /*0048*/ 	.byte	0x04, 0x1c
        /*004a*/ 	.short	(.L_161 - .L_160)


	//   ....[0]....
.L_160:
        /*004c*/ 	.word	0x00000080


	//   ....[1]....
        /*0050*/ 	.word	0x00000400


	//   ....[2]....
        /*0054*/ 	.word	0x00000680


	//----- nvinfo : EIATTR_CRS_STACK_SIZE
	.align		4
.L_161:
        /*0058*/ 	.byte	0x04, 0x1e
        /*005a*/ 	.short	(.L_163 - .L_162)
.L_162:
        /*005c*/ 	.word	0x00000000


	//----- nvinfo : EIATTR_CBANK_PARAM_SIZE
	.align		4
.L_163:
        /*0060*/ 	.byte	0x03, 0x19
        /*0062*/ 	.short	0x0018


	//----- nvinfo : EIATTR_PARAM_CBANK
	.align		4
        /*0064*/ 	.byte	0x04, 0x0a
        /*0066*/ 	.short	(.L_165 - .L_164)
	.align		4
.L_164:
        /*0068*/ 	.word	index@(.nv.constant0._Z7train_VPfS_S_)
        /*006c*/ 	.short	0x0380
        /*006e*/ 	.short	0x0018


	//----- nvinfo : EIATTR_SW_WAR
	.align		4
.L_165:
        /*0070*/ 	.byte	0x04, 0x36
        /*0072*/ 	.short	(.L_167 - .L_166)
.L_166:
        /*0074*/ 	.word	0x00000008
.L_167:


//--------------------- .nv.info._Z10predict_YpPfS_ --------------------------
	.section	.nv.info._Z10predict_YpPfS_,"",@"SHT_CUDA_INFO"
	.sectionflags	@""
	.align	4


	//----- nvinfo : EIATTR_CUDA_API_VERSION
	.align		4
        /*0000*/ 	.byte	0x04, 0x37
        /*0002*/ 	.short	(.L_169 - .L_168)
.L_168:
        /*0004*/ 	.word	0x00000082


	//----- nvinfo : EIATTR_KPARAM_INFO
	.align		4
.L_169:
        /*0008*/ 	.byte	0x04, 0x17
        /*000a*/ 	.short	(.L_171 - .L_170)
.L_170:
        /*000c*/ 	.word	0x00000000
        /*0010*/ 	.short	0x0001
        /*0012*/ 	.short	0x0008
        /*0014*/ 	.byte	0x00, 0xf5, 0x21, 0x00


	//----- nvinfo : EIATTR_KPARAM_INFO
	.align		4
.L_171:
        /*0018*/ 	.byte	0x04, 0x17
        /*001a*/ 	.short	(.L_173 - .L_172)
.L_172:
        /*001c*/ 	.word	0x00000000
        /*0020*/ 	.short	0x0000
        /*0022*/ 	.short	0x0000
        /*0024*/ 	.byte	0x00, 0xf5, 0x21, 0x00


	//----- nvinfo : EIATTR_SPARSE_MMA_MASK
	.align		4
.L_173:
        /*0028*/ 	.byte	0x03, 0x50
        /*002a*/ 	.short	0x0000


	//----- nvinfo : EIATTR_MAXREG_COUNT
	.align		4
        /*002c*/ 	.byte	0x03, 0x1b
        /*002e*/ 	.short	0x00ff


	//----- nvinfo : EIATTR_MERCURY_ISA_VERSION
	.align		4
        /*0030*/ 	.byte	0x03, 0x5f
        /*0032*/ 	.short	0x0101


	//----- nvinfo : EIATTR_VRC_CTA_INIT_COUNT
	.align		4
        /*0034*/ 	.byte	0x02, 0x4a
	.zero		1
	.zero		1


	//----- nvinfo : EIATTR_EXIT_INSTR_OFFSETS
	.align		4
        /*0038*/ 	.byte	0x04, 0x1c
        /*003a*/ 	.short	(.L_175 - .L_174)


	//   ....[0]....
.L_174:
        /*003c*/ 	.word	0x00000080


	//   ....[1]....
        /*0040*/ 	.word	0x00000390


	//   ....[2]....
        /*0044*/ 	.word	0x000004d0


	//----- nvinfo : EIATTR_CRS_STACK_SIZE
	.align		4
.L_175:
        /*0048*/ 	.byte	0x04, 0x1e
        /*004a*/ 	.short	(.L_177 - .L_176)
.L_176:
        /*004c*/ 	.word	0x00000000


	//----- nvinfo : EIATTR_CBANK_PARAM_SIZE
	.align		4
.L_177:
        /*0050*/ 	.byte	0x03, 0x19
        /*0052*/ 	.short	0x0010


	//----- nvinfo : EIATTR_PARAM_CBANK
	.align		4
        /*0054*/ 	.byte	0x04, 0x0a
        /*0056*/ 	.short	(.L_179 - .L_178)
	.align		4
.L_178:
        /*0058*/ 	.word	index@(.nv.constant0._Z10predict_YpPfS_)
        /*005c*/ 	.short	0x0380
        /*005e*/ 	.short	0x0010


	//----- nvinfo : EIATTR_SW_WAR
	.align		4
.L_179:
        /*0060*/ 	.byte	0x04, 0x36
        /*0062*/ 	.short	(.L_181 - .L_180)
.L_180:
        /*0064*/ 	.word	0x00000008
.L_181:


//--------------------- .nv.info._Z10predict_NkPfS_i --------------------------
	.section	.nv.info._Z10predict_NkPfS_i,"",@"SHT_CUDA_INFO"
	.sectionflags	@""
	.align	4


	//----- nvinfo : EIATTR_CUDA_API_VERSION
	.align		4
        /*0000*/ 	.byte	0x04, 0x37
        /*0002*/ 	.short	(.L_183 - .L_182)
.L_182:
        /*0004*/ 	.word	0x00000082


	//----- nvinfo : EIATTR_KPARAM_INFO
	.align		4
.L_183:
        /*0008*/ 	.byte	0x04, 0x17
        /*000a*/ 	.short	(.L_185 - .L_184)
.L_184:
        /*000c*/ 	.word	0x00000000
        /*0010*/ 	.short	0x0002
        /*0012*/ 	.short	0x0010
        /*0014*/ 	.byte	0x00, 0xf0, 0x11, 0x00


	//----- nvinfo : EIATTR_KPARAM_INFO
	.align		4
.L_185:
        /*0018*/ 	.byte	0x04, 0x17
        /*001a*/ 	.short	(.L_187 - .L_186)
.L_186:
        /*001c*/ 	.word	0x00000000
        /*0020*/ 	.short	0x0001
        /*0022*/ 	.short	0x0008
        /*0024*/ 	.byte	0x00, 0xf5, 0x21, 0x00


	//----- nvinfo : EIATTR_KPARAM_INFO
	.align		4
.L_187:
        /*0028*/ 	.byte	0x04, 0x17
        /*002a*/ 	.short	(.L_189 - .L_188)
.L_188:
        /*002c*/ 	.word	0x00000000
        /*0030*/ 	.short	0x0000
        /*0032*/ 	.short	0x0000
        /*0034*/ 	.byte	0x00, 0xf5, 0x21, 0x00


	//----- nvinfo : EIATTR_SPARSE_MMA_MASK
	.align		4
.L_189:
        /*0038*/ 	.byte	0x03, 0x50
        /*003a*/ 	.short	0x0000


	//----- nvinfo : EIATTR_MAXREG_COUNT
	.align		4
        /*003c*/ 	.byte	0x03, 0x1b
        /*003e*/ 	.short	0x00ff


	//----- nvinfo : EIATTR_MERCURY_ISA_VERSION
	.align		4
        /*0040*/ 	.byte	0x03, 0x5f
        /*0042*/ 	.short	0x0101


	//----- nvinfo : EIATTR_VRC_CTA_INIT_COUNT
	.align		4
        /*0044*/ 	.byte	0x02, 0x4a
	.zero		1
	.zero		1


	//----- nvinfo : EIATTR_EXIT_INSTR_OFFSETS
	.align		4
        /*0048*/ 	.byte	0x04, 0x1c
        /*004a*/ 	.short	(.L_191 - .L_190)


	//   ....[0]....
.L_190:
        /*004c*/ 	.word	0x00000080


	//   ....[1]....
        /*0050*/ 	.word	0x000004e0


	//   ....[2]....
        /*0054*/ 	.word	0x00000a20


	//----- nvinfo : EIATTR_CRS_STACK_SIZE
	.align		4
.L_191:
        /*0058*/ 	.byte	0x04, 0x1e
        /*005a*/ 	.short	(.L_193 - .L_192)
.L_192:
        /*005c*/ 	.word	0x00000000


	//----- nvinfo : EIATTR_CBANK_PARAM_SIZE
	.align		4
.L_193:
        /*0060*/ 	.byte	0x03, 0x19
        /*0062*/ 	.short	0x0014


	//----- nvinfo : EIATTR_PARAM_CBANK
	.align		4
        /*0064*/ 	.byte	0x04, 0x0a
        /*0066*/ 	.short	(.L_195 - .L_194)
	.align		4
.L_194:
        /*0068*/ 	.word	index@(.nv.constant0._Z10predict_NkPfS_i)
        /*006c*/ 	.short	0x0380
        /*006e*/ 	.short	0x0014


	//----- nvinfo : EIATTR_SW_WAR
	.align		4
.L_195:
        /*0070*/ 	.byte	0x04, 0x36
        /*0072*/ 	.short	(.L_197 - .L_196)
.L_196:
        /*0074*/ 	.word	0x00000008
.L_197:


//--------------------- .nv.info._Z10predict_RiPfii --------------------------
	.section	.nv.info._Z10predict_RiPfii,"",@"SHT_CUDA_INFO"
	.sectionflags	@""
	.align	4


	//----- nvinfo : EIATTR_CUDA_API_VERSION
	.align		4
        /*0000*/ 	.byte	0x04, 0x37
        /*0002*/ 	.short	(.L_199 - .L_198)
.L_198:
        /*0004*/ 	.word	0x00000082


	//----- nvinfo : EIATTR_KPARAM_INFO
	.align		4
.L_199:
        /*0008*/ 	.byte	0x04, 0x17
        /*000a*/ 	.short	(.L_201 - .L_200)
.L_200:
        /*000c*/ 	.word	0x00000000
        /*0010*/ 	.short	0x0002
        /*0012*/ 	.short	0x000c
        /*0014*/ 	.byte	0x00, 0xf0, 0x11, 0x00


	//----- nvinfo : EIATTR_KPARAM_INFO
	.align		4
.L_201:
        /*0018*/ 	.byte	0x04, 0x17
        /*001a*/ 	.short	(.L_203 - .L_202)
.L_202:
        /*001c*/ 	.word	0x00000000
        /*0020*/ 	.short	0x0001
        /*0022*/ 	.short	0x0008
        /*0024*/ 	.byte	0x00, 0xf0, 0x11, 0x00


	//----- nvinfo : EIATTR_KPARAM_INFO
	.align		4
.L_203:
        /*0028*/ 	.byte	0x04, 0x17
        /*002a*/ 	.short	(.L_205 - .L_204)
.L_204:
        /*002c*/ 	.word	0x00000000
        /*0030*/ 	.short	0x0000
        /*0032*/ 	.short	0x0000
        /*0034*/ 	.byte	0x00, 0xf5, 0x21, 0x00


	//----- nvinfo : EIATTR_SPARSE_MMA_MASK
	.align		4
.L_205:
        /*0038*/ 	.byte	0x03, 0x50
        /*003a*/ 	.short	0x0000


	//----- nvinfo : EIATTR_MAXREG_COUNT
	.align		4
        /*003c*/ 	.byte	0x03, 0x1b
        /*003e*/ 	.short	0x00ff


	//----- nvinfo : EIATTR_MERCURY_ISA_VERSION
	.align		4
        /*0040*/ 	.byte	0x03, 0x5f
        /*0042*/ 	.short	0x0101


	//----- nvinfo : EIATTR_VRC_CTA_INIT_COUNT
	.align		4
        /*0044*/ 	.byte	0x02, 0x4a
	.zero		1
	.zero		1


	//----- nvinfo : EIATTR_EXIT_INSTR_OFFSETS
	.align		4
        /*0048*/ 	.byte	0x04, 0x1c
        /*004a*/ 	.short	(.L_207 - .L_206)


	//   ....[0]....
.L_206:
        /*004c*/ 	.word	0x00000840


	//----- nvinfo : EIATTR_CRS_STACK_SIZE
	.align		4
.L_207:
        /*0050*/ 	.byte	0x04, 0x1e
        /*0052*/ 	.short	(.L_209 - .L_208)
.L_208:
        /*0054*/ 	.word	0x00000000


	//----- nvinfo : EIATTR_CBANK_PARAM_SIZE
	.align		4
.L_209:
        /*0058*/ 	.byte	0x03, 0x19
        /*005a*/ 	.short	0x0010


	//----- nvinfo : EIATTR_PARAM_CBANK
	.align		4
        /*005c*/ 	.byte	0x04, 0x0a
        /*005e*/ 	.short	(.L_211 - .L_210)
	.align		4
.L_210:
        /*0060*/ 	.word	index@(.nv.constant0._Z10predict_RiPfii)
        /*0064*/ 	.short	0x0380
        /*0066*/ 	.short	0x0010


	//----- nvinfo : EIATTR_SW_WAR
	.align		4
.L_211:
        /*0068*/ 	.byte	0x04, 0x36
        /*006a*/ 	.short	(.L_213 - .L_212)
.L_212:
        /*006c*/ 	.word	0x00000008
.L_213:


//--------------------- .nv.info._Z10predict_WNPfS_S_i --------------------------
	.section	.nv.info._Z10predict_WNPfS_S_i,"",@"SHT_CUDA_INFO"
	.sectionflags	@""
	.align	4


	//----- nvinfo : EIATTR_CUDA_API_VERSION
	.align		4
        /*0000*/ 	.byte	0x04, 0x37
        /*0002*/ 	.short	(.L_215 - .L_214)
.L_214:
        /*0004*/ 	.word	0x00000082


	//----- nvinfo : EIATTR_KPARAM_INFO
	.align		4
.L_215:
        /*0008*/ 	.byte	0x04, 0x17
        /*000a*/ 	.short	(.L_217 - .L_216)
.L_216:
        /*000c*/ 	.word	0x00000000
        /*0010*/ 	.short	0x0003
        /*0012*/ 	.short	0x0018
        /*0014*/ 	.byte	0x00, 0xf0, 0x11, 0x00


	//----- nvinfo : EIATTR_KPARAM_INFO
	.align		4
.L_217:
        /*0018*/ 	.byte	0x04, 0x17
        /*001a*/ 	.short	(.L_219 - .L_218)
.L_218:
        /*001c*/ 	.word	0x00000000
        /*0020*/ 	.short	0x0002
        /*0022*/ 	.short	0x0010
        /*0024*/ 	.byte	0x00, 0xf5, 0x21, 0x00


	//----- nvinfo : EIATTR_KPARAM_INFO
	.align		4
.L_219:
        /*0028*/ 	.byte	0x04, 0x17
        /*002a*/ 	.short	(.L_221 - .L_220)
.L_220:
        /*002c*/ 	.word	0x00000000
        /*0030*/ 	.short	0x0001
        /*0032*/ 	.short	0x0008
        /*0034*/ 	.byte	0x00, 0xf5, 0x21, 0x00


	//----- nvinfo : EIATTR_KPARAM_INFO
	.align		4
.L_221:
        /*0038*/ 	.byte	0x04, 0x17
        /*003a*/ 	.short	(.L_223 - .L_222)
.L_222:
        /*003c*/ 	.word	0x00000000
        /*0040*/ 	.short	0x0000
        /*0042*/ 	.short	0x0000
        /*0044*/ 	.byte	0x00, 0xf5, 0x21, 0x00


	//----- nvinfo : EIATTR_SPARSE_MMA_MASK
	.align		4
.L_223:
        /*0048*/ 	.byte	0x03, 0x50
        /*004a*/ 	.short	0x0000


	//----- nvinfo : EIATTR_MAXREG_COUNT
	.align		4
        /*004c*/ 	.byte	0x03, 0x1b
        /*004e*/ 	.short	0x00ff


	//----- nvinfo : EIATTR_MERCURY_ISA_VERSION
	.align		4
        /*0050*/ 	.byte	0x03, 0x5f
        /*0052*/ 	.short	0x0101


	//----- nvinfo : EIATTR_VRC_CTA_INIT_COUNT
	.align		4
        /*0054*/ 	.byte	0x02, 0x4a
	.zero		1
	.zero		1


	//----- nvinfo : EIATTR_EXIT_INSTR_OFFSETS
	.align		4
        /*0058*/ 	.byte	0x04, 0x1c
        /*005a*/ 	.short	(.L_225 - .L_224)


	//   ....[0]....
.L_224:
        /*005c*/ 	.word	0x00000080


	//   ....[1]....
        /*0060*/ 	.word	0x00000450


	//   ....[2]....
        /*0064*/ 	.word	0x000007d0


	//----- nvinfo : EIATTR_CRS_STACK_SIZE
	.align		4
.L_225:
        /*0068*/ 	.byte	0x04, 0x1e
        /*006a*/ 	.short	(.L_227 - .L_226)
.L_226:
        /*006c*/ 	.word	0x00000000


	//----- nvinfo : EIATTR_CBANK_PARAM_SIZE
	.align		4
.L_227:
        /*0070*/ 	.byte	0x03, 0x19
        /*0072*/ 	.short	0x001c


	//----- nvinfo : EIATTR_PARAM_CBANK
	.align		4
        /*0074*/ 	.byte	0x04, 0x0a
        /*0076*/ 	.short	(.L_229 - .L_228)
	.align		4
.L_228:
        /*0078*/ 	.word	index@(.nv.constant0._Z10predict_WNPfS_S_i)
        /*007c*/ 	.short	0x0380
        /*007e*/ 	.short	0x001c


	//----- nvinfo : EIATTR_SW_WAR
	.align		4
.L_229:
        /*0080*/ 	.byte	0x04, 0x36
        /*0082*/ 	.short	(.L_231 - .L_230)
.L_230:
        /*0084*/ 	.word	0x00000008
.L_231:


//--------------------- .nv.info._Z9predict_NPf   --------------------------
	.section	.nv.info._Z9predict_NPf,"",@"SHT_CUDA_INFO"
	.sectionflags	@""
	.align	4


	//----- nvinfo : EIATTR_CUDA_API_VERSION
	.align		4
        /*0000*/ 	.byte	0x04, 0x37
        /*0002*/ 	.short	(.L_233 - .L_232)
.L_232:
        /*0004*/ 	.word	0x00000082


	//----- nvinfo : EIATTR_KPARAM_INFO
	.align		4
.L_233:
        /*0008*/ 	.byte	0x04, 0x17
        /*000a*/ 	.short	(.L_235 - .L_234)
.L_234:
        /*000c*/ 	.word	0x00000000
        /*0010*/ 	.short	0x0000
        /*0012*/ 	.short	0x0000
        /*0014*/ 	.byte	0x00, 0xf5, 0x21, 0x00


	//----- nvinfo : EIATTR_SPARSE_MMA_MASK
	.align		4
.L_235:
        /*0018*/ 	.byte	0x03, 0x50
        /*001a*/ 	.short	0x0000


	//----- nvinfo : EIATTR_MAXREG_COUNT
	.align		4
        /*001c*/ 	.byte	0x03, 0x1b
        /*001e*/ 	.short	0x00ff


	//----- nvinfo : EIATTR_MERCURY_ISA_VERSION
	.align		4
        /*0020*/ 	.byte	0x03, 0x5f
        /*0022*/ 	.short	0x0101


	//----- nvinfo : EIATTR_VRC_CTA_INIT_COUNT
	.align		4
        /*0024*/ 	.byte	0x02, 0x4a
	.zero		1
	.zero		1


	//----- nvinfo : EIATTR_EXIT_INSTR_OFFSETS
	.align		4
        /*0028*/ 	.byte	0x04, 0x1c
        /*002a*/ 	.short	(.L_237 - .L_236)


	//   ....[0]....
.L_236:
        /*002c*/ 	.word	0x00000090


	//   ....[1]....
        /*0030*/ 	.word	0x000003f0


	//   ....[2]....
        /*0034*/ 	.word	0x000004c0


	//----- nvinfo : EIATTR_CRS_STACK_SIZE
	.align		4
.L_237:
        /*0038*/ 	.byte	0x04, 0x1e
        /*003a*/ 	.short	(.L_239 - .L_238)
.L_238:
        /*003c*/ 	.word	0x00000000


	//----- nvinfo : EIATTR_CBANK_PARAM_SIZE
	.align		4
.L_239:
        /*0040*/ 	.byte	0x03, 0x19
        /*0042*/ 	.short	0x0008


	//----- nvinfo : EIATTR_PARAM_CBANK
	.align		4
        /*0044*/ 	.byte	0x04, 0x0a
        /*0046*/ 	.short	(.L_241 - .L_240)
	.align		4
.L_240:
        /*0048*/ 	.word	index@(.nv.constant0._Z9predict_NPf)
        /*004c*/ 	.short	0x0380
        /*004e*/ 	.short	0x0008


	//----- nvinfo : EIATTR_SW_WAR
	.align		4
.L_241:
        /*0050*/ 	.byte	0x04, 0x36
        /*0052*/ 	.short	(.L_243 - .L_242)
.L_242:
        /*0054*/ 	.word	0x00000008
.L_243:


//--------------------- .nv.callgraph             --------------------------
	.section	.nv.callgraph,"",@"SHT_CUDA_CALLGRAPH"
	.align	4
	.sectionentsize	8
	.align		4
        /*0000*/ 	.word	0x00000000
	.align		4
        /*0004*/ 	.word	0xffffffff
	.align		4
        /*0008*/ 	.word	0x00000000
	.align		4
        /*000c*/ 	.word	0xfffffffe
	.align		4
        /*0010*/ 	.word	0x00000000
	.align		4
        /*0014*/ 	.word	0xfffffffd
	.align		4
        /*0018*/ 	.word	0x00000000
	.align		4
        /*001c*/ 	.word	0xfffffffc


//--------------------- .text._Z9normalizePfS_S_  --------------------------
	.section	.text._Z9normalizePfS_S_,"ax",@progbits
	.align	128
        .global         _Z9normalizePfS_S_
        .type           _Z9normalizePfS_S_,@function
        .size           _Z9normalizePfS_S_,(.L_x_101 - _Z9normalizePfS_S_)
        .other          _Z9normalizePfS_S_,@"STO_CUDA_ENTRY STV_DEFAULT"
_Z9normalizePfS_S_:
.text._Z9normalizePfS_S_:
[----:B------:R-:W-:Y:S01]  /*0000*/  LDC R1, c[0x0][0x37c] ;  /* 0x0000df00ff017b82 */ /* 0x000fe20000000800 */
[----:B------:R-:W0:Y:S07]  /*0010*/  S2R R4, SR_TID.X ;  /* 0x0000000000047919 */ /* 0x000e2e0000002100 */
[----:B------:R-:W0:Y:S01]  /*0020*/  S2UR UR6, SR_CTAID.X ;  /* 0x00000000000679c3 */ /* 0x000e220000002500 */
[----:B------:R-:W1:Y:S01]  /*0030*/  LDCU.64 UR4, c[0x0][0x358] ;  /* 0x00006b00ff0477ac */ /* 0x000e620008000a00 */
[----:B------:R-:W-:Y:S06]  /*0040*/  BSSY.RECONVERGENT B0, `(.L_x_0) ;  /* 0x0000040000007945 */ /* 0x000fec0003800200 */
[----:B------:R-:W0:Y:S01]  /*0050*/  LDC R5, c[0x0][0x360] ;  /* 0x0000d800ff057b82 */ /* 0x000e220000000800 */
[----:B------:R-:W2:Y:S01]  /*0060*/  LDCU UR7, c[0x0][0x370] ;  /* 0x00006e00ff0777ac */ /* 0x000ea20008000800 */
[----:B0-----:R-:W-:-:S02]  /*0070*/  IMAD R4, R5, UR6, R4 ;  /* 0x0000000605047c24 */ /* 0x001fc4000f8e0204 */
[----:B--2---:R-:W-:-:S03]  /*0080*/  IMAD R5, R5, UR7, RZ ;  /* 0x0000000705057c24 */ /* 0x004fc6000f8e02ff */
[----:B------:R-:W-:-:S13]  /*0090*/  ISETP.GT.AND P0, PT, R4, 0x3d08ff, PT ;  /* 0x003d08ff0400780c */ /* 0x000fda0003f04270 */
[----:B-1----:R-:W-:Y:S05]  /*00a0*/  @P0 BRA `(.L_x_1) ;  /* 0x0000000000e40947 */ /* 0x002fea0003800000 */
[----:B------:R-:W0:Y:S01]  /*00b0*/  I2F.U32.RP R8, R5 ;  /* 0x0000000500087306 */ /* 0x000e220000209000 */
[C---:B------:R-:W-:Y:S01]  /*00c0*/  IADD3 R0, PT, PT, R5.reuse, R4, RZ ;  /* 0x0000000405007210 */ /* 0x040fe20007ffe0ff */
[----:B------:R-:W-:Y:S01]  /*00d0*/  IMAD.MOV R9, RZ, RZ, -R5 ;  /* 0x000000ffff097224 */ /* 0x000fe200078e0a05 */
[----:B------:R-:W-:Y:S01]  /*00e0*/  ISETP.NE.U32.AND P2, PT, R5, RZ, PT ;  /* 0x000000ff0500720c */ /* 0x000fe20003f45070 */
[----:B------:R-:W-:Y:S01]  /*00f0*/  BSSY.RECONVERGENT B1, `(.L_x_2) ;  /* 0x0000026000017945 */ /* 0x000fe20003800200 */
[C---:B------:R-:W-:Y:S02]  /*0100*/  ISETP.GE.AND P0, PT, R0.reuse, 0x3d0900, PT ;  /* 0x003d09000000780c */ /* 0x040fe40003f06270 */
[----:B------:R-:W-:Y:S02]  /*0110*/  VIMNMX R7, PT, PT, R0, 0x3d0900, !PT ;  /* 0x003d090000077848 */ /* 0x000fe40007fe0100 */
[----:B------:R-:W-:-:S04]  /*0120*/  SEL R6, RZ, 0x1, P0 ;  /* 0x00000001ff067807 */ /* 0x000fc80000000000 */
[----:B------:R-:W-:Y:S01]  /*0130*/  IADD3 R0, PT, PT, R7, -R0, -R6 ;  /* 0x8000000007007210 */ /* 0x000fe20007ffe806 */
[----:B0-----:R-:W0:Y:S02]  /*0140*/  MUFU.RCP R8, R8 ;  /* 0x0000000800087308 */ /* 0x001e240000001000 */
[----:B0-----:R-:W-:-:S06]  /*0150*/  VIADD R2, R8, 0xffffffe ;  /* 0x0ffffffe08027836 */ /* 0x001fcc0000000000 */
[----:B------:R0:W1:Y:S02]  /*0160*/  F2I.FTZ.U32.TRUNC.NTZ R3, R2 ;  /* 0x0000000200037305 */ /* 0x000064000021f000 */
[----:B0-----:R-:W-:Y:S02]  /*0170*/  IMAD.MOV.U32 R2, RZ, RZ, RZ ;  /* 0x000000ffff027224 */ /* 0x001fe400078e00ff */
[----:B-1----:R-:W-:-:S04]  /*0180*/  IMAD R9, R9, R3, RZ ;  /* 0x0000000309097224 */ /* 0x002fc800078e02ff */
[----:B------:R-:W-:-:S06]  /*0190*/  IMAD.HI.U32 R3, R3, R9, R2 ;  /* 0x0000000903037227 */ /* 0x000fcc00078e0002 */
[----:B------:R-:W-:-:S04]  /*01a0*/  IMAD.HI.U32 R3, R3, R0, RZ ;  /* 0x0000000003037227 */ /* 0x000fc800078e00ff */
[----:B------:R-:W-:-:S04]  /*01b0*/  IMAD.MOV R2, RZ, RZ, -R3 ;  /* 0x000000ffff027224 */ /* 0x000fc800078e0a03 */
[----:B------:R-:W-:-:S05]  /*01c0*/  IMAD R0, R5, R2, R0 ;  /* 0x0000000205007224 */ /* 0x000fca00078e0200 */
[----:B------:R-:W-:-:S13]  /*01d0*/  ISETP.GE.U32.AND P0, PT, R0, R5, PT ;  /* 0x000000050000720c */ /* 0x000fda0003f06070 */
[----:B------:R-:W-:Y:S01]  /*01e0*/  @P0 IADD3 R0, PT, PT, -R5, R0, RZ ;  /* 0x0000000005000210 */ /* 0x000fe20007ffe1ff */
[----:B------:R-:W-:-:S03]  /*01f0*/  @P0 VIADD R3, R3, 0x1 ;  /* 0x0000000103030836 */ /* 0x000fc60000000000 */
[----:B------:R-:W-:-:S13]  /*0200*/  ISETP.GE.U32.AND P1, PT, R0, R5, PT ;  /* 0x000000050000720c */ /* 0x000fda0003f26070 */
[----:B------:R-:W-:Y:S01]  /*0210*/  @P1 VIADD R3, R3, 0x1 ;  /* 0x0000000103031836 */ /* 0x000fe20000000000 */
[----:B------:R-:W-:-:S04]  /*0220*/  @!P2 LOP3.LUT R3, RZ, R5, RZ, 0x33, !PT ;  /* 0x00000005ff03a212 */ /* 0x000fc800078e33ff */
[----:B------:R-:W-:-:S04]  /*0230*/  IADD3 R3, PT, PT, R6, R3, RZ ;  /* 0x0000000306037210 */ /* 0x000fc80007ffe0ff */
[C---:B------:R-:W-:Y:S02]  /*0240*/  LOP3.LUT R0, R3.reuse, 0x3, RZ, 0xc0, !PT ;  /* 0x0000000303007812 */ /* 0x040fe400078ec0ff */
[----:B------:R-:W-:Y:S02]  /*0250*/  ISETP.GE.U32.AND P1, PT, R3, 0x3, PT ;  /* 0x000000030300780c */ /* 0x000fe40003f26070 */
[----:B------:R-:W-:Y:S01]  /*0260*/  ISETP.NE.AND P0, PT, R0, 0x3, PT ;  /* 0x000000030000780c */ /* 0x000fe20003f05270 */
[----:B------:R-:W-:-:S12]  /*0270*/  IMAD.MOV.U32 R0, RZ, RZ, R4 ;  /* 0x000000ffff007224 */ /* 0x000fd800078e0004 */
[----:B------:R-:W-:Y:S05]  /*0280*/  @!P0 BRA `(.L_x_3) ;  /* 0x0000000000308947 */ /* 0x000fea0003800000 */
[----:B------:R-:W0:Y:S01]  /*0290*/  LDC.64 R6, c[0x0][0x380] ;  /* 0x0000e000ff067b82 */ /* 0x000e220000000a00 */
[----:B------:R-:W-:Y:S02]  /*02a0*/  VIADD R0, R3, 0x1 ;  /* 0x0000000103007836 */ /* 0x000fe40000000000 */
[----:B------:R-:W-:-:S03]  /*02b0*/  IMAD.MOV.U32 R9, RZ, RZ, 0x3a83126f ;  /* 0x3a83126fff097424 */ /* 0x000fc600078e00ff */
[----:B------:R-:W-:Y:S02]  /*02c0*/  LOP3.LUT R2, R0, 0x3, RZ, 0xc0, !PT ;  /* 0x0000000300027812 */ /* 0x000fe400078ec0ff */
[----:B------:R-:W-:-:S03]  /*02d0*/  MOV R0, R4 ;  /* 0x0000000400007202 */ /* 0x000fc60000000f00 */
[----:B------:R-:W-:-:S07]  /*02e0*/  IMAD.MOV R8, RZ, RZ, -R2 ;  /* 0x000000ffff087224 */ /* 0x000fce00078e0a02 */
.L_x_4:
[----:B0-----:R-:W-:Y:S01]  /*02f0*/  IMAD.WIDE R2, R0, 0x4, R6 ;  /* 0x0000000400027825 */ /* 0x001fe200078e0206 */
[----:B------:R-:W-:-:S03]  /*0300*/  IADD3 R8, PT, PT, R8, 0x1, RZ ;  /* 0x0000000108087810 */ /* 0x000fc60007ffe0ff */
[----:B------:R-:W-:Y:S01]  /*0310*/  IMAD.IADD R0, R5, 0x1, R0 ;  /* 0x0000000105007824 */ /* 0x000fe200078e0200 */
[----:B------:R1:W-:Y:S01]  /*0320*/  STG.E desc[UR4][R2.64], R9 ;  /* 0x0000000902007986 */ /* 0x0003e2000c101904 */
[----:B------:R-:W-:-:S13]  /*0330*/  ISETP.NE.AND P0, PT, R8, RZ, PT ;  /* 0x000000ff0800720c */ /* 0x000fda0003f05270 */
[----:B-1----:R-:W-:Y:S05]  /*0340*/  @P0 BRA `(.L_x_4) ;  /* 0xfffffffc00e80947 */ /* 0x002fea000383ffff */
.L_x_3:
[----:B------:R-:W-:Y:S05]  /*0350*/  BSYNC.RECONVERGENT B1 ;  /* 0x0000000000017941 */ /* 0x000fea0003800200 */
.L_x_2:
[----:B------:R-:W-:Y:S05]  /*0360*/  @!P1 BRA `(.L_x_1) ;  /* 0x0000000000349947 */ /* 0x000fea0003800000 */
[----:B------:R-:W0:Y:S01]  /*0370*/  LDC.64 R10, c[0x0][0x380] ;  /* 0x0000e000ff0a7b82 */ /* 0x000e220000000a00 */
[----:B------:R-:W-:-:S07]  /*0380*/  IMAD.MOV.U32 R15, RZ, RZ, 0x3a83126f ;  /* 0x3a83126fff0f7424 */ /* 0x000fce00078e00ff */
.L_x_5:
[----:B01----:R-:W-:Y:S01]  /*0390*/  IMAD.WIDE R12, R0, 0x4, R10 ;  /* 0x00000004000c7825 */ /* 0x003fe200078e020a */
[----:B------:R-:W-:-:S04]  /*03a0*/  LEA R0, R5, R0, 0x2 ;  /* 0x0000000005007211 */ /* 0x000fc800078e10ff */
[----:B------:R1:W-:Y:S01]  /*03b0*/  STG.E desc[UR4][R12.64], R15 ;  /* 0x0000000f0c007986 */ /* 0x0003e2000c101904 */
[----:B------:R-:W-:Y:S01]  /*03c0*/  IMAD.WIDE R2, R5, 0x4, R12 ;  /* 0x0000000405027825 */ /* 0x000fe200078e020c */
[----:B------:R-:W-:-:S04]  /*03d0*/  ISETP.GE.AND P0, PT, R0, 0x3d0900, PT ;  /* 0x003d09000000780c */ /* 0x000fc80003f06270 */
[----:B------:R1:W-:Y:S01]  /*03e0*/  STG.E desc[UR4][R2.64], R15 ;  /* 0x0000000f02007986 */ /* 0x0003e2000c101904 */
[----:B------:R-:W-:-:S05]  /*03f0*/  IMAD.WIDE R6, R5, 0x4, R2 ;  /* 0x0000000405067825 */ /* 0x000fca00078e0202 */
[----:B------:R1:W-:Y:S01]  /*0400*/  STG.E desc[UR4][R6.64], R15 ;  /* 0x0000000f06007986 */ /* 0x0003e2000c101904 */
[----:B------:R-:W-:-:S05]  /*0410*/  IMAD.WIDE R8, R5, 0x4, R6 ;  /* 0x0000000405087825 */ /* 0x000fca00078e0206 */
[----:B------:R1:W-:Y:S01]  /*0420*/  STG.E desc[UR4][R8.64], R15 ;  /* 0x0000000f08007986 */ /* 0x0003e2000c101904 */
[----:B------:R-:W-:Y:S05]  /*0430*/  @!P0 BRA `(.L_x_5) ;  /* 0xfffffffc00d48947 */ /* 0x000fea000383ffff */
.L_x_1:
[----:B------:R-:W-:Y:S05]  /*0440*/  BSYNC.RECONVERGENT B0 ;  /* 0x0000000000007941 */ /* 0x000fea0003800200 */
.L_x_0:
[----:B------:R-:W-:-:S13]  /*0450*/  ISETP.GT.AND P0, PT, R4, 0x3e7, PT ;  /* 0x000003e70400780c */ /* 0x000fda0003f04270 */
[----:B------:R-:W-:Y:S05]  /*0460*/  @P0 EXIT ;  /* 0x000000000000094d */ /* 0x000fea0003800000 */
[----:B-1----:R-:W0:Y:S01]  /*0470*/  I2F.U32.RP R8, R5 ;  /* 0x0000000500087306 */ /* 0x002e220000209000 */
[C---:B------:R-:W-:Y:S01]  /*0480*/  IADD3 R6, PT, PT, R5.reuse, R4, RZ ;  /* 0x0000000405067210 */ /* 0x040fe20007ffe0ff */
[----:B------:R-:W-:Y:S01]  /*0490*/  IMAD.MOV R9, RZ, RZ, -R5 ;  /* 0x000000ffff097224 */ /* 0x000fe200078e0a05 */
[----:B------:R-:W-:Y:S01]  /*04a0*/  ISETP.NE.U32.AND P2, PT, R5, RZ, PT ;  /* 0x000000ff0500720c */ /* 0x000fe20003f45070 */
[----:B------:R-:W-:Y:S01]  /*04b0*/  BSSY.RECONVERGENT B2, `(.L_x_6) ;  /* 0x0000032000027945 */ /* 0x000fe20003800200 */
[C---:B------:R-:W-:Y:S01]  /*04c0*/  ISETP.GE.AND P0, PT, R6.reuse, 0x3e8, PT ;  /* 0x000003e80600780c */ /* 0x040fe20003f06270 */
[----:B------:R-:W-:Y:S01]  /*04d0*/  IMAD.MOV.U32 R20, RZ, RZ, R4 ;  /* 0x000000ffff147224 */ /* 0x000fe200078e0004 */
[----:B------:R-:W-:Y:S02]  /*04e0*/  VIMNMX R0, PT, PT, R6, 0x3e8, !PT ;  /* 0x000003e806007848 */ /* 0x000fe40007fe0100 */
[----:B------:R-:W-:-:S04]  /*04f0*/  SEL R7, RZ, 0x1, P0 ;  /* 0x00000001ff077807 */ /* 0x000fc80000000000 */
[----:B------:R-:W-:Y:S01]  /*0500*/  IADD3 R0, PT, PT, R0, -R6, -R7 ;  /* 0x8000000600007210 */ /* 0x000fe20007ffe807 */
[----:B0-----:R-:W0:Y:S02]  /*0510*/  MUFU.RCP R8, R8 ;  /* 0x0000000800087308 */ /* 0x001e240000001000 */
[----:B0-----:R-:W-:Y:S02]  /*0520*/  VIADD R2, R8, 0xffffffe ;  /* 0x0ffffffe08027836 */ /* 0x001fe40000000000 */
[----:B------:R-:W-:-:S04]  /*0530*/  HFMA2 R8, -RZ, RZ, 4.4765625, 0 ;  /* 0x447a0000ff087431 */ /* 0x000fc800000001ff */
        /* <DEDUP_REMOVED lines=14> */
[C---:B------:R-:W-:Y:S01]  /*0620*/  LOP3.LUT R7, R6.reuse, 0x3, RZ, 0xc0, !PT ;  /* 0x0000000306077812 */ /* 0x040fe200078ec0ff */
[----:B------:R-:W-:-:S03]  /*0630*/  VIADD R9, R6, 0x1 ;  /* 0x0000000106097836 */ /* 0x000fc60000000000 */
[----:B------:R-:W-:Y:S02]  /*0640*/  ISETP.NE.AND P0, PT, R7, 0x3, PT ;  /* 0x000000030700780c */ /* 0x000fe40003f05270 */
[----:B------:R-:W-:-:S11]  /*0650*/  LOP3.LUT R9, R9, 0x3, RZ, 0xc0, !PT ;  /* 0x0000000309097812 */ /* 0x000fd600078ec0ff */
[----:B------:R-:W-:Y:S05]  /*0660*/  @!P0 BRA `(.L_x_7) ;  /* 0x0000000000588947 */ /* 0x000fea0003800000 */
[----:B------:R-:W0:Y:S01]  /*0670*/  LDC.64 R22, c[0x0][0x388] ;  /* 0x0000e200ff167b82 */ /* 0x000e220000000a00 */
[----:B------:R-:W-:Y:S01]  /*0680*/  IMAD.MOV R14, RZ, RZ, -R9 ;  /* 0x000000ffff0e7224 */ /* 0x000fe200078e0a09 */
[----:B------:R-:W-:-:S07]  /*0690*/  MOV R20, R4 ;  /* 0x0000000400147202 */ /* 0x000fce0000000f00 */
.L_x_10:
[----:B------:R-:W-:Y:S01]  /*06a0*/  I2FP.F32.S32 R3, R20 ;  /* 0x0000001400037245 */ /* 0x000fe20000201400 */
[----:B------:R-:W-:Y:S01]  /*06b0*/  IMAD.MOV.U32 R11, RZ, RZ, 0x3a83126f ;  /* 0x3a83126fff0b7424 */ /* 0x000fe200078e00ff */
[----:B------:R-:W-:Y:S01]  /*06c0*/  IADD3 R14, PT, PT, R14, 0x1, RZ ;  /* 0x000000010e0e7810 */ /* 0x000fe20007ffe0ff */
[----:B------:R-:W-:Y:S01]  /*06d0*/  BSSY.RECONVERGENT B3, `(.L_x_8) ;  /* 0x000000c000037945 */ /* 0x000fe20003800200 */
[----:B-1----:R-:W1:Y:S01]  /*06e0*/  FCHK P0, R3, 1000 ;  /* 0x447a000003007902 */ /* 0x002e620000000000 */
[----:B------:R-:W-:Y:S01]  /*06f0*/  FFMA R0, R11, -R8, 1 ;  /* 0x3f8000000b007423 */ /* 0x000fe20000000808 */
[----:B------:R-:W-:Y:S01]  /*0700*/  ISETP.NE.AND P2, PT, R14, RZ, PT ;  /* 0x000000ff0e00720c */ /* 0x000fe20003f45270 */
[----:B0-----:R-:W-:-:S04]  /*0710*/  IMAD.WIDE R12, R20, 0x4, R22 ;  /* 0x00000004140c7825 */ /* 0x001fc800078e0216 */
[----:B------:R-:W-:-:S04]  /*0720*/  FFMA R0, R0, R11, 0.0010000000474974513054 ;  /* 0x3a83126f00007423 */ /* 0x000fc8000000000b */
[----:B------:R-:W-:-:S04]  /*0730*/  FFMA R2, R3, R0, RZ ;  /* 0x0000000003027223 */ /* 0x000fc800000000ff */
[----:B------:R-:W-:-:S04]  /*0740*/  FFMA R11, R2, -1000, R3 ;  /* 0xc47a0000020b7823 */ /* 0x000fc80000000003 */
[----:B------:R-:W-:Y:S01]  /*0750*/  FFMA R0, R0, R11, R2 ;  /* 0x0000000b00007223 */ /* 0x000fe20000000002 */
[----:B-1----:R-:W-:Y:S06]  /*0760*/  @!P0 BRA `(.L_x_9) ;  /* 0x0000000000088947 */ /* 0x002fec0003800000 */
[----:B------:R-:W-:-:S07]  /*0770*/  MOV R2, 0x790 ;  /* 0x0000079000027802 */ /* 0x000fce0000000f00 */
[----:B------:R-:W-:Y:S05]  /*0780*/  CALL.REL.NOINC `($__internal_0_$__cuda_sm3x_div_rn_noftz_f32_slowpath) ;  /* 0x0000000800e87944 */ /* 0x000fea0003c00000 */
.L_x_9:
[----:B------:R-:W-:Y:S05]  /*0790*/  BSYNC.RECONVERGENT B3 ;  /* 0x0000000000037941 */ /* 0x000fea0003800200 */
.L_x_8:
[----:B------:R1:W-:Y:S01]  /*07a0*/  STG.E desc[UR4][R12.64], R0 ;  /* 0x000000000c007986 */ /* 0x0003e2000c101904 */
[----:B------:R-:W-:Y:S01]  /*07b0*/  IMAD.IADD R20, R5, 0x1, R20 ;  /* 0x0000000105147824 */ /* 0x000fe200078e0214 */
[----:B------:R-:W-:Y:S06]  /*07c0*/  @P2 BRA `(.L_x_10) ;  /* 0xfffffffc00b42947 */ /* 0x000fec000383ffff */
.L_x_7:
[----:B------:R-:W-:Y:S05]  /*07d0*/  BSYNC.RECONVERGENT B2 ;  /* 0x0000000000027941 */ /* 0x000fea0003800200 */
.L_x_6:
[----:B-1----:R-:W0:Y:S01]  /*07e0*/  LDC.64 R12, c[0x0][0x388] ;  /* 0x0000e200ff0c7b82 */ /* 0x002e220000000a00 */
[----:B------:R-:W-:Y:S01]  /*07f0*/  ISETP.GE.U32.AND P0, PT, R6, 0x3, PT ;  /* 0x000000030600780c */ /* 0x000fe20003f06070 */
[----:B------:R-:W-:-:S12]  /*0800*/  BSSY.RECONVERGENT B2, `(.L_x_11) ;  /* 0x000004b000027945 */ /* 0x000fd80003800200 */
[----:B------:R-:W-:Y:S05]  /*0810*/  @!P0 BRA `(.L_x_12) ;  /* 0x0000000400248947 */ /* 0x000fea0003800000 */
.L_x_21:
[----:B------:R-:W-:Y:S01]  /*0820*/  MOV R3, 0x3a83126f ;  /* 0x3a83126f00037802 */ /* 0x000fe20000000f00 */
[----:B------:R-:W-:Y:S01]  /*0830*/  BSSY.RECONVERGENT B3, `(.L_x_13) ;  /* 0x000000d000037945 */ /* 0x000fe20003800200 */
[----:B------:R-:W-:-:S03]  /*0840*/  I2FP.F32.S32 R10, R20 ;  /* 0x00000014000a7245 */ /* 0x000fc60000201400 */
[----:B------:R-:W-:Y:S01]  /*0850*/  FFMA R0, R3, -R8, 1 ;  /* 0x3f80000003007423 */ /* 0x000fe20000000808 */
[----:B------:R-:W1:Y:S03]  /*0860*/  FCHK P0, R10, 1000 ;  /* 0x447a00000a007902 */ /* 0x000e660000000000 */
[----:B------:R-:W-:-:S04]  /*0870*/  FFMA R0, R0, R3, 0.0010000000474974513054 ;  /* 0x3a83126f00007423 */ /* 0x000fc80000000003 */
[----:B------:R-:W-:-:S04]  /*0880*/  FFMA R3, R0, R10, RZ ;  /* 0x0000000a00037223 */ /* 0x000fc800000000ff */
[----:B------:R-:W-:-:S04]  /*0890*/  FFMA R2, R3, -1000, R10 ;  /* 0xc47a000003027823 */ /* 0x000fc8000000000a */
[----:B------:R-:W-:Y:S01]  /*08a0*/  FFMA R3, R0, R2, R3 ;  /* 0x0000000200037223 */ /* 0x000fe20000000003 */
[----:B-1----:R-:W-:Y:S06]  /*08b0*/  @!P0 BRA `(.L_x_14) ;  /* 0x0000000000108947 */ /* 0x002fec0003800000 */
[----:B------:R-:W-:Y:S01]  /*08c0*/  IMAD.MOV.U32 R3, RZ, RZ, R10 ;  /* 0x000000ffff037224 */ /* 0x000fe200078e000a */
[----:B------:R-:W-:-:S07]  /*08d0*/  MOV R2, 0x8f0 ;  /* 0x000008f000027802 */ /* 0x000fce0000000f00 */
[----:B0-----:R-:W-:Y:S05]  /*08e0*/  CALL.REL.NOINC `($__internal_0_$__cuda_sm3x_div_rn_noftz_f32_slowpath) ;  /* 0x0000000800907944 */ /* 0x001fea0003c00000 */
[----:B------:R-:W-:-:S07]  /*08f0*/  MOV R3, R0 ;  /* 0x0000000000037202 */ /* 0x000fce0000000f00 */
.L_x_14:
[----:B------:R-:W-:Y:S05]  /*0900*/  BSYNC.RECONVERGENT B3 ;  /* 0x0000000000037941 */ /* 0x000fea0003800200 */
.L_x_13:
[----:B0-----:R-:W-:Y:S01]  /*0910*/  IMAD.WIDE R14, R20, 0x4, R12 ;  /* 0x00000004140e7825 */ /* 0x001fe200078e020c */
[----:B------:R-:W-:Y:S01]  /*0920*/  IADD3 R20, PT, PT, R5, R20, RZ ;  /* 0x0000001405147210 */ /* 0x000fe20007ffe0ff */
[----:B------:R-:W-:Y:S02]  /*0930*/  BSSY.RECONVERGENT B3, `(.L_x_15) ;  /* 0x000000f000037945 */ /* 0x000fe40003800200 */
[----:B------:R-:W-:Y:S01]  /*0940*/  IMAD.MOV.U32 R11, RZ, RZ, 0x3a83126f ;  /* 0x3a83126fff0b7424 */ /* 0x000fe200078e00ff */
[----:B------:R-:W-:Y:S01]  /*0950*/  I2FP.F32.S32 R10, R20 ;  /* 0x00000014000a7245 */ /* 0x000fe20000201400 */
[----:B------:R0:W-:Y:S02]  /*0960*/  STG.E desc[UR4][R14.64], R3 ;  /* 0x000000030e007986 */ /* 0x0001e4000c101904 */
[----:B------:R-:W-:Y:S01]  /*0970*/  FFMA R0, R11, -R8, 1 ;  /* 0x3f8000000b007423 */ /* 0x000fe20000000808 */
[----:B------:R-:W1:Y:S03]  /*0980*/  FCHK P0, R10, 1000 ;  /* 0x447a00000a007902 */ /* 0x000e660000000000 */
[----:B------:R-:W-:-:S04]  /*0990*/  FFMA R0, R0, R11, 0.0010000000474974513054 ;  /* 0x3a83126f00007423 */ /* 0x000fc8000000000b */
[----:B------:R-:W-:-:S04]  /*09a0*/  FFMA R11, R0, R10, RZ ;  /* 0x0000000a000b7223 */ /* 0x000fc800000000ff */
[----:B------:R-:W-:-:S04]  /*09b0*/  FFMA R2, R11, -1000, R10 ;  /* 0xc47a00000b027823 */ /* 0x000fc8000000000a */
[----:B------:R-:W-:Y:S01]  /*09c0*/  FFMA R11, R0, R2, R11 ;  /* 0x00000002000b7223 */ /* 0x000fe2000000000b */
[----:B01----:R-:W-:Y:S06]  /*09d0*/  @!P0 BRA `(.L_x_16) ;  /* 0x0000000000108947 */ /* 0x003fec0003800000 */
[----:B------:R-:W-:Y:S01]  /*09e0*/  IMAD.MOV.U32 R3, RZ, RZ, R10 ;  /* 0x000000ffff037224 */ /* 0x000fe200078e000a */
[----:B------:R-:W-:-:S07]  /*09f0*/  MOV R2, 0xa10 ;  /* 0x00000a1000027802 */ /* 0x000fce0000000f00 */
[----:B------:R-:W-:Y:S05]  /*0a00*/  CALL.REL.NOINC `($__internal_0_$__cuda_sm3x_div_rn_noftz_f32_slowpath) ;  /* 0x0000000800487944 */ /* 0x000fea0003c00000 */
[----:B------:R-:W-:-:S07]  /*0a10*/  MOV R11, R0 ;  /* 0x00000000000b7202 */ /* 0x000fce0000000f00 */
.L_x_16:
[----:B------:R-:W-:Y:S05]  /*0a20*/  BSYNC.RECONVERGENT B3 ;  /* 0x0000000000037941 */ /* 0x000fea0003800200 */
.L_x_15:
[C---:B------:R-:W-:Y:S01]  /*0a30*/  IMAD.WIDE R14, R5.reuse, 0x4, R14 ;  /* 0x00000004050e7825 */ /* 0x040fe200078e020e */
        /* <DEDUP_REMOVED lines=16> */
.L_x_18:
[----:B------:R-:W-:Y:S05]  /*0b40*/  BSYNC.RECONVERGENT B3 ;  /* 0x0000000000037941 */ /* 0x000fea0003800200 */
.L_x_17:
        /* <DEDUP_REMOVED lines=16> */
.L_x_20:
[----:B------:R-:W-:Y:S05]  /*0c50*/  BSYNC.RECONVERGENT B3 ;  /* 0x0000000000037941 */ /* 0x000fea0003800200 */
.L_x_19:
[C---:B------:R-:W-:Y:S01]  /*0c60*/  IMAD.WIDE R14, R5.reuse, 0x4, R14 ;  /* 0x00000004050e7825 */ /* 0x040fe200078e020e */
[----:B------:R-:W-:-:S04]  /*0c70*/  IADD3 R20, PT, PT, R5, R20, RZ ;  /* 0x0000001405147210 */ /* 0x000fc80007ffe0ff */
[----:B------:R1:W-:Y:S01]  /*0c80*/  STG.E desc[UR4][R14.64], R0 ;  /* 0x000000000e007986 */ /* 0x0003e2000c101904 */
[----:B------:R-:W-:-:S13]  /*0c90*/  ISETP.GE.AND P0, PT, R20, 0x3e8, PT ;  /* 0x000003e81400780c */ /* 0x000fda0003f06270 */
[----:B-1----:R-:W-:Y:S05]  /*0ca0*/  @!P0 BRA `(.L_x_21) ;  /* 0xfffffff800dc8947 */ /* 0x002fea000383ffff */
.L_x_12:
[----:B------:R-:W-:Y:S05]  /*0cb0*/  BSYNC.RECONVERGENT B2 ;  /* 0x0000000000027941 */ /* 0x000fea0003800200 */
.L_x_11:
[----:B------:R-:W-:Y:S01]  /*0cc0*/  ISETP.NE.AND P0, PT, R7, 0x3, PT ;  /* 0x000000030700780c */ /* 0x000fe20003f05270 */
[----:B------:R-:W-:-:S12]  /*0cd0*/  BSSY.RECONVERGENT B2, `(.L_x_22) ;  /* 0x0000018000027945 */ /* 0x000fd80003800200 */
[----:B------:R-:W-:Y:S05]  /*0ce0*/  @!P0 BRA `(.L_x_23) ;  /* 0x0000000000588947 */ /* 0x000fea0003800000 */
[----:B0-----:R-:W0:Y:S01]  /*0cf0*/  LDC.64 R12, c[0x0][0x390] ;  /* 0x0000e400ff0c7b82 */ /* 0x001e220000000a00 */
[----:B------:R-:W-:-:S07]  /*0d00*/  IMAD.MOV R9, RZ, RZ, -R9 ;  /* 0x000000ffff097224 */ /* 0x000fce00078e0a09 */
.L_x_26:
[----:B------:R-:W-:Y:S01]  /*0d10*/  HFMA2 R3, -RZ, RZ, 0.81396484375, 0.000785350799560546875 ;  /* 0x3a83126fff037431 */ /* 0x000fe200000001ff */
[----:B------:R-:W-:Y:S01]  /*0d20*/  I2FP.F32.S32 R10, R4 ;  /* 0x00000004000a7245 */ /* 0x000fe20000201400 */
[----:B------:R-:W-:Y:S01]  /*0d30*/  VIADD R9, R9, 0x1 ;  /* 0x0000000109097836 */ /* 0x000fe20000000000 */
[----:B------:R-:W-:Y:S01]  /*0d40*/  BSSY.RECONVERGENT B3, `(.L_x_24) ;  /* 0x000000d000037945 */ /* 0x000fe20003800200 */
[----:B01----:R-:W-:Y:S01]  /*0d50*/  IMAD.WIDE R14, R4, 0x4, R12 ;  /* 0x00000004040e7825 */ /* 0x003fe200078e020c */
[----:B------:R-:W0:Y:S02]  /*0d60*/  FCHK P0, R10, 1000 ;  /* 0x447a00000a007902 */ /* 0x000e240000000000 */
[----:B------:R-:W-:Y:S01]  /*0d70*/  ISETP.NE.AND P2, PT, R9, RZ, PT ;  /* 0x000000ff0900720c */ /* 0x000fe20003f45270 */
[----:B------:R-:W-:-:S04]  /*0d80*/  FFMA R0, R3, -R8, 1 ;  /* 0x3f80000003007423 */ /* 0x000fc80000000808 */
[----:B------:R-:W-:-:S04]  /*0d90*/  FFMA R0, R0, R3, 0.0010000000474974513054 ;  /* 0x3a83126f00007423 */ /* 0x000fc80000000003 */
[----:B------:R-:W-:-:S04]  /*0da0*/  FFMA R3, R0, R10, RZ ;  /* 0x0000000a00037223 */ /* 0x000fc800000000ff */
[----:B------:R-:W-:-:S04]  /*0db0*/  FFMA R2, R3, -1000, R10 ;  /* 0xc47a000003027823 */ /* 0x000fc8000000000a */
[----:B------:R-:W-:Y:S01]  /*0dc0*/  FFMA R0, R0, R2, R3 ;  /* 0x0000000200007223 */ /* 0x000fe20000000003 */
[----:B0-----:R-:W-:Y:S06]  /*0dd0*/  @!P0 BRA `(.L_x_25) ;  /* 0x00000000000c8947 */ /* 0x001fec0003800000 */
[----:B------:R-:W-:Y:S02]  /*0de0*/  MOV R3, R10 ;  /* 0x0000000a00037202 */ /* 0x000fe40000000f00 */
[----:B------:R-:W-:-:S07]  /*0df0*/  MOV R2, 0xe10 ;  /* 0x00000e1000027802 */ /* 0x000fce0000000f00 */
[----:B------:R-:W-:Y:S05]  /*0e00*/  CALL.REL.NOINC `($__internal_0_$__cuda_sm3x_div_rn_noftz_f32_slowpath) ;  /* 0x0000000400487944 */ /* 0x000fea0003c00000 */
.L_x_25:
[----:B------:R-:W-:Y:S05]  /*0e10*/  BSYNC.RECONVERGENT B3 ;  /* 0x0000000000037941 */ /* 0x000fea0003800200 */
.L_x_24:
[----:B------:R1:W-:Y:S01]  /*0e20*/  STG.E desc[UR4][R14.64], R0 ;  /* 0x000000000e007986 */ /* 0x0003e2000c101904 */
[----:B------:R-:W-:Y:S01]  /*0e30*/  IMAD.IADD R4, R5, 0x1, R4 ;  /* 0x0000000105047824 */ /* 0x000fe200078e0204 */
[----:B------:R-:W-:Y:S06]  /*0e40*/  @P2 BRA `(.L_x_26) ;  /* 0xfffffffc00b02947 */ /* 0x000fec000383ffff */
.L_x_23:
[----:B------:R-:W-:Y:S05]  /*0e50*/  BSYNC.RECONVERGENT B2 ;  /* 0x0000000000027941 */ /* 0x000fea0003800200 */
.L_x_22:
[----:B0-----:R-:W0:Y:S01]  /*0e60*/  LDC.64 R12, c[0x0][0x390] ;  /* 0x0000e400ff0c7b82 */ /* 0x001e220000000a00 */
[----:B------:R-:W-:-:S13]  /*0e70*/  ISETP.GE.U32.AND P0, PT, R6, 0x3, PT ;  /* 0x000000030600780c */ /* 0x000fda0003f06070 */
[----:B------:R-:W-:Y:S05]  /*0e80*/  @!P0 EXIT ;  /* 0x000000000000894d */ /* 0x000fea0003800000 */
.L_x_35:
[----:B------:R-:W-:Y:S01]  /*0e90*/  MOV R3, 0x3a83126f ;  /* 0x3a83126f00037802 */ /* 0x000fe20000000f00 */
[----:B------:R-:W-:Y:S01]  /*0ea0*/  BSSY.RECONVERGENT B2, `(.L_x_27) ;  /* 0x000000d000027945 */ /* 0x000fe20003800200 */
[----:B------:R-:W-:-:S03]  /*0eb0*/  I2FP.F32.S32 R6, R4 ;  /* 0x0000000400067245 */ /* 0x000fc60000201400 */
[----:B-1----:R-:W-:Y:S01]  /*0ec0*/  FFMA R0, R3, -R8, 1 ;  /* 0x3f80000003007423 */ /* 0x002fe20000000808 */
        /* <DEDUP_REMOVED lines=10> */
.L_x_28:
[----:B------:R-:W-:Y:S05]  /*0f70*/  BSYNC.RECONVERGENT B2 ;  /* 0x0000000000027941 */ /* 0x000fea0003800200 */
.L_x_27:
        /* <DEDUP_REMOVED lines=17> */
.L_x_30:
[----:B------:R-:W-:Y:S05]  /*1090*/  BSYNC.RECONVERGENT B2 ;  /* 0x0000000000027941 */ /* 0x000fea0003800200 */
.L_x_29:
        /* <DEDUP_REMOVED lines=17> */
.L_x_32:
[----:B------:R-:W-:Y:S05]  /*11b0*/  BSYNC.RECONVERGENT B2 ;  /* 0x0000000000027941 */ /* 0x000fea0003800200 */
.L_x_31:
        /* <DEDUP_REMOVED lines=16> */
.L_x_34:
[----:B------:R-:W-:Y:S05]  /*12c0*/  BSYNC.RECONVERGENT B2 ;  /* 0x0000000000027941 */ /* 0x000fea0003800200 */
.L_x_33:
[C---:B------:R-:W-:Y:S01]  /*12d0*/  IMAD.WIDE R6, R5.reuse, 0x4, R6 ;  /* 0x0000000405067825 */ /* 0x040fe200078e0206 */
[----:B------:R-:W-:-:S04]  /*12e0*/  IADD3 R4, PT, PT, R5, R4, RZ ;  /* 0x0000000405047210 */ /* 0x000fc80007ffe0ff */
[----:B------:R2:W-:Y:S01]  /*12f0*/  STG.E desc[UR4][R6.64], R0 ;  /* 0x0000000006007986 */ /* 0x0005e2000c101904 */
[----:B------:R-:W-:-:S13]  /*1300*/  ISETP.GE.AND P0, PT, R4, 0x3e8, PT ;  /* 0x000003e80400780c */ /* 0x000fda0003f06270 */
[----:B--2---:R-:W-:Y:S05]  /*1310*/  @!P0 BRA `(.L_x_35) ;  /* 0xfffffff800dc8947 */ /* 0x004fea000383ffff */
[----:B------:R-:W-:Y:S05]  /*1320*/  EXIT ;  /* 0x000000000000794d */ /* 0x000fea0003800000 */
        .weak           $__internal_0_$__cuda_sm3x_div_rn_noftz_f32_slowpath
        .type           $__internal_0_$__cuda_sm3x_div_rn_noftz_f32_slowpath,@function
        .size           $__internal_0_$__cuda_sm3x_div_rn_noftz_f32_slowpath,(.L_x_101 - $__internal_0_$__cuda_sm3x_div_rn_noftz_f32_slowpath)
$__internal_0_$__cuda_sm3x_div_rn_noftz_f32_slowpath:
[----:B------:R-:W-:Y:S01]  /*1330*/  SHF.R.U32.HI R10, RZ, 0x17, R8 ;  /* 0x00000017ff0a7819 */ /* 0x000fe20000011608 */
[----:B------:R-:W-:Y:S01]  /*1340*/  BSSY.RECONVERGENT B0, `(.L_x_36) ;  /* 0x0000064000007945 */ /* 0x000fe20003800200 */
[----:B------:R-:W-:Y:S01]  /*1350*/  SHF.R.U32.HI R16, RZ, 0x17, R3 ;  /* 0x00000017ff107819 */ /* 0x000fe20000011603 */
[----:B------:R-:W-:Y:S01]  /*1360*/  IMAD.MOV.U32 R19, RZ, RZ, 0x447a0000 ;  /* 0x447a0000ff137424 */ /* 0x000fe200078e00ff */
[----:B------:R-:W-:Y:S02]  /*1370*/  LOP3.LUT R10, R10, 0xff, RZ, 0xc0, !PT ;  /* 0x000000ff0a0a7812 */ /* 0x000fe400078ec0ff */
[----:B------:R-:W-:-:S03]  /*1380*/  LOP3.LUT R16, R16, 0xff, RZ, 0xc0, !PT ;  /* 0x000000ff10107812 */ /* 0x000fc600078ec0ff */
[----:B------:R-:W-:Y:S01]  /*1390*/  VIADD R17, R10, 0xffffffff ;  /* 0xffffffff0a117836 */ /* 0x000fe20000000000 */
[----:B------:R-:W-:-:S04]  /*13a0*/  IADD3 R18, PT, PT, R16, -0x1, RZ ;  /* 0xffffffff10127810 */ /* 0x000fc80007ffe0ff */
[----:B------:R-:W-:-:S04]  /*13b0*/  ISETP.GT.U32.AND P0, PT, R17, 0xfd, PT ;  /* 0x000000fd1100780c */ /* 0x000fc80003f04070 */
[----:B------:R-:W-:-:S13]  /*13c0*/  ISETP.GT.U32.OR P0, PT, R18, 0xfd, P0 ;  /* 0x000000fd1200780c */ /* 0x000fda0000704470 */
[----:B------:R-:W-:Y:S01]  /*13d0*/  @!P0 MOV R11, RZ ;  /* 0x000000ff000b8202 */ /* 0x000fe20000000f00 */
[----:B------:R-:W-:Y:S06]  /*13e0*/  @!P0 BRA `(.L_x_37) ;  /* 0x0000000000608947 */ /* 0x000fec0003800000 */
[----:B------:R-:W-:Y:S01]  /*13f0*/  IMAD.MOV.U32 R0, RZ, RZ, 0x447a0000 ;  /* 0x447a0000ff007424 */ /* 0x000fe200078e00ff */
[----:B------:R-:W-:-:S04]  /*1400*/  FSETP.GTU.FTZ.AND P0, PT, |R3|, +INF , PT ;  /* 0x7f8000000300780b */ /* 0x000fc80003f1c200 */
[----:B------:R-:W-:-:S04]  /*1410*/  FSETP.GTU.FTZ.AND P1, PT, |R0|, +INF , PT ;  /* 0x7f8000000000780b */ /* 0x000fc80003f3c200 */
[----:B------:R-:W-:-:S13]  /*1420*/  PLOP3.LUT P0, PT, P0, P1, PT, 0xf8, 0x8f ;  /* 0x00000000008f781c */ /* 0x000fda0000703f70 */
[----:B------:R-:W-:Y:S05]  /*1430*/  @P0 BRA `(.L_x_38) ;  /* 0x00000004004c0947 */ /* 0x000fea0003800000 */
[----:B------:R-:W-:-:S13]  /*1440*/  LOP3.LUT P0, RZ, R19, 0x7fffffff, R3, 0xc8, !PT ;  /* 0x7fffffff13ff7812 */ /* 0x000fda000780c803 */
[----:B------:R-:W-:Y:S05]  /*1450*/  @!P0 BRA `(.L_x_39) ;  /* 0x00000004003c8947 */ /* 0x000fea0003800000 */
[C---:B------:R-:W-:Y:S02]  /*1460*/  FSETP.NEU.FTZ.AND P3, PT, |R3|.reuse, +INF , PT ;  /* 0x7f8000000300780b */ /* 0x040fe40003f7d200 */
[----:B------:R-:W-:Y:S02]  /*1470*/  FSETP.NEU.FTZ.AND P1, PT, |R0|, +INF , PT ;  /* 0x7f8000000000780b */ /* 0x000fe40003f3d200 */
[----:B------:R-:W-:-:S11]  /*1480*/  FSETP.NEU.FTZ.AND P0, PT, |R3|, +INF , PT ;  /* 0x7f8000000300780b */ /* 0x000fd60003f1d200 */
[----:B------:R-:W-:Y:S05]  /*1490*/  @!P1 BRA !P3, `(.L_x_39) ;  /* 0x00000004002c9947 */ /* 0x000fea0005800000 */
[----:B------:R-:W-:-:S04]  /*14a0*/  LOP3.LUT P3, RZ, R3, 0x7fffffff, RZ, 0xc0, !PT ;  /* 0x7fffffff03ff7812 */ /* 0x000fc8000786c0ff */
[----:B------:R-:W-:-:S13]  /*14b0*/  PLOP3.LUT P1, PT, P1, P3, PT, 0x2f, 0xf2 ;  /* 0x0000000000f2781c */ /* 0x000fda0000f26577 */
[----:B------:R-:W-:Y:S05]  /*14c0*/  @P1 BRA `(.L_x_40) ;  /* 0x0000000400181947 */ /* 0x000fea0003800000 */
[----:B------:R-:W-:-:S04]  /*14d0*/  LOP3.LUT P1, RZ, R19, 0x7fffffff, RZ, 0xc0, !PT ;  /* 0x7fffffff13ff7812 */ /* 0x000fc8000782c0ff */
[----:B------:R-:W-:-:S13]  /*14e0*/  PLOP3.LUT P0, PT, P0, P1, PT, 0x2f, 0xf2 ;  /* 0x0000000000f2781c */ /* 0x000fda0000702577 */
[----:B------:R-:W-:Y:S05]  /*14f0*/  @P0 BRA `(.L_x_41) ;  /* 0x0000000400000947 */ /* 0x000fea0003800000 */
[----:B------:R-:W-:Y:S02]  /*1500*/  ISETP.GE.AND P0, PT, R18, RZ, PT ;  /* 0x000000ff1200720c */ /* 0x000fe40003f06270 */
[----:B------:R-:W-:-:S11]  /*1510*/  ISETP.GE.AND P1, PT, R17, RZ, PT ;  /* 0x000000ff1100720c */ /* 0x000fd60003f26270 */
[----:B------:R-:W-:Y:S01]  /*1520*/  @P0 MOV R11, RZ ;  /* 0x000000ff000b0202 */ /* 0x000fe20000000f00 */
[----:B------:R-:W-:Y:S02]  /*1530*/  @!P0 IMAD.MOV.U32 R11, RZ, RZ, -0x40 ;  /* 0xffffffc0ff0b8424 */ /* 0x000fe400078e00ff */
[----:B------:R-:W-:Y:S01]  /*1540*/  @!P0 FFMA R3, R3, 1.84467440737095516160e+19, RZ ;  /* 0x5f80000003038823 */ /* 0x000fe200000000ff */
[----:B------:R-:W-:Y:S02]  /*1550*/  @!P1 FFMA R19, R0, 1.84467440737095516160e+19, RZ ;  /* 0x5f80000000139823 */ /* 0x000fe400000000ff */
[----:B------:R-:W-:-:S07]  /*1560*/  @!P1 IADD3 R11, PT, PT, R11, 0x40, RZ ;  /* 0x000000400b0b9810 */ /* 0x000fce0007ffe0ff */
.L_x_37:
[----:B------:R-:W-:Y:S01]  /*1570*/  LEA R0, R10, 0xc0800000, 0x17 ;  /* 0xc08000000a007811 */ /* 0x000fe200078eb8ff */
[----:B------:R-:W-:Y:S01]  /*1580*/  BSSY.RECONVERGENT B1, `(.L_x_42) ;  /* 0x0000036000017945 */ /* 0x000fe20003800200 */
[----:B------:R-:W-:-:S03]  /*1590*/  IADD3 R16, PT, PT, R16, -0x7f, RZ ;  /* 0xffffff8110107810 */ /* 0x000fc60007ffe0ff */
[----:B------:R-:W-:Y:S01]  /*15a0*/  IMAD.IADD R21, R19, 0x1, -R0 ;  /* 0x0000000113157824 */ /* 0x000fe200078e0a00 */
[C---:B------:R-:W-:Y:S01]  /*15b0*/  IADD3 R10, PT, PT, R16.reuse, 0x7f, -R10 ;  /* 0x0000007f100a7810 */ /* 0x040fe20007ffe80a */
[----:B------:R-:W-:Y:S02]  /*15c0*/  IMAD R0, R16, -0x800000, R3 ;  /* 0xff80000010007824 */ /* 0x000fe400078e0203 */
[----:B------:R-:W0:Y:S01]  /*15d0*/  MUFU.RCP R18, R21 ;  /* 0x0000001500127308 */ /* 0x000e220000001000 */
[----:B------:R-:W-:Y:S01]  /*15e0*/  FADD.FTZ R17, -R21, -RZ ;  /* 0x800000ff15117221 */ /* 0x000fe20000010100 */
[----:B------:R-:W-:-:S03]  /*15f0*/  IMAD.IADD R11, R10, 0x1, R11 ;  /* 0x000000010a0b7824 */ /* 0x000fc600078e020b */
[----:B0-----:R-:W-:-:S04]  /*1600*/  FFMA R19, R18, R17, 1 ;  /* 0x3f80000012137423 */ /* 0x001fc80000000011 */
[----:B------:R-:W-:-:S04]  /*1610*/  FFMA R19, R18, R19, R18 ;  /* 0x0000001312137223 */ /* 0x000fc80000000012 */
[----:B------:R-:W-:-:S04]  /*1620*/  FFMA R18, R0, R19, RZ ;  /* 0x0000001300127223 */ /* 0x000fc800000000ff */
[----:B------:R-:W-:-:S04]  /*1630*/  FFMA R3, R17, R18, R0 ;  /* 0x0000001211037223 */ /* 0x000fc80000000000 */
[----:B------:R-:W-:-:S04]  /*1640*/  FFMA R18, R19, R3, R18 ;  /* 0x0000000313127223 */ /* 0x000fc80000000012 */
[----:B------:R-:W-:-:S04]  /*1650*/  FFMA R17, R17, R18, R0 ;  /* 0x0000001211117223 */ /* 0x000fc80000000000 */
[----:B------:R-:W-:-:S05]  /*1660*/  FFMA R0, R19, R17, R18 ;  /* 0x0000001113007223 */ /* 0x000fca0000000012 */
[----:B------:R-:W-:-:S04]  /*1670*/  SHF.R.U32.HI R3, RZ, 0x17, R0 ;  /* 0x00000017ff037819 */ /* 0x000fc80000011600 */
[----:B------:R-:W-:-:S04]  /*1680*/  LOP3.LUT R10, R3, 0xff, RZ, 0xc0, !PT ;  /* 0x000000ff030a7812 */ /* 0x000fc800078ec0ff */
[----:B------:R-:W-:-:S05]  /*1690*/  IADD3 R3, PT, PT, R10, R11, RZ ;  /* 0x0000000b0a037210 */ /* 0x000fca0007ffe0ff */
[----:B------:R-:W-:-:S05]  /*16a0*/  VIADD R10, R3, 0xffffffff ;  /* 0xffffffff030a7836 */ /* 0x000fca0000000000 */
[----:B------:R-:W-:-:S13]  /*16b0*/  ISETP.GE.U32.AND P0, PT, R10, 0xfe, PT ;  /* 0x000000fe0a00780c */ /* 0x000fda0003f06070 */
[----:B------:R-:W-:Y:S05]  /*16c0*/  @!P0 BRA `(.L_x_43) ;  /* 0x0000000000808947 */ /* 0x000fea0003800000 */
[----:B------:R-:W-:-:S13]  /*16d0*/  ISETP.GT.AND P0, PT, R3, 0xfe, PT ;  /* 0x000000fe0300780c */ /* 0x000fda0003f04270 */
[----:B------:R-:W-:Y:S05]  /*16e0*/  @P0 BRA `(.L_x_44) ;  /* 0x00000000006c0947 */ /* 0x000fea0003800000 */
[----:B------:R-:W-:-:S13]  /*16f0*/  ISETP.GE.AND P0, PT, R3, 0x1, PT ;  /* 0x000000010300780c */ /* 0x000fda0003f06270 */
[----:B------:R-:W-:Y:S05]  /*1700*/  @P0 BRA `(.L_x_45) ;  /* 0x0000000000740947 */ /* 0x000fea0003800000 */
[----:B------:R-:W-:Y:S02]  /*1710*/  ISETP.GE.AND P0, PT, R3, -0x18, PT ;  /* 0xffffffe80300780c */ /* 0x000fe40003f06270 */
[----:B------:R-:W-:-:S11]  /*1720*/  LOP3.LUT R0, R0, 0x80000000, RZ, 0xc0, !PT ;  /* 0x8000000000007812 */ /* 0x000fd600078ec0ff */
[----:B------:R-:W-:Y:S05]  /*1730*/  @!P0 BRA `(.L_x_45) ;  /* 0x0000000000688947 */ /* 0x000fea0003800000 */
[CCC-:B------:R-:W-:Y:S01]  /*1740*/  FFMA.RZ R10, R19.reuse, R17.reuse, R18.reuse ;  /* 0x00000011130a7223 */ /* 0x1c0fe2000000c012 */
[CCC-:B------:R-:W-:Y:S01]  /*1750*/  FFMA.RP R11, R19.reuse, R17.reuse, R18.reuse ;  /* 0x00000011130b7223 */ /* 0x1c0fe20000008012 */
[----:B------:R-:W-:Y:S01]  /*1760*/  FFMA.RM R18, R19, R17, R18 ;  /* 0x0000001113127223 */ /* 0x000fe20000004012 */
[C---:B------:R-:W-:Y:S02]  /*1770*/  IADD3 R16, PT, PT, R3.reuse, 0x20, RZ ;  /* 0x0000002003107810 */ /* 0x040fe40007ffe0ff */
[----:B------:R-:W-:Y:S02]  /*1780*/  LOP3.LUT R10, R10, 0x7fffff, RZ, 0xc0, !PT ;  /* 0x007fffff0a0a7812 */ /* 0x000fe400078ec0ff */
[C---:B------:R-:W-:Y:S02]  /*1790*/  ISETP.NE.AND P3, PT, R3.reuse, RZ, PT ;  /* 0x000000ff0300720c */ /* 0x040fe40003f65270 */
[----:B------:R-:W-:Y:S02]  /*17a0*/  LOP3.LUT R17, R10, 0x800000, RZ, 0xfc, !PT ;  /* 0x008000000a117812 */ /* 0x000fe400078efcff */
[----:B------:R-:W-:Y:S01]  /*17b0*/  ISETP.NE.AND P1, PT, R3, RZ, PT ;  /* 0x000000ff0300720c */ /* 0x000fe20003f25270 */
[----:B------:R-:W-:Y:S01]  /*17c0*/  IMAD.MOV R3, RZ, RZ, -R3 ;  /* 0x000000ffff037224 */ /* 0x000fe200078e0a03 */
[----:B------:R-:W-:-:S02]  /*17d0*/  SHF.L.U32 R16, R17, R16, RZ ;  /* 0x0000001011107219 */ /* 0x000fc400000006ff */
[----:B------:R-:W-:Y:S02]  /*17e0*/  FSETP.NEU.FTZ.AND P0, PT, R11, R18, PT ;  /* 0x000000120b00720b */ /* 0x000fe40003f1d000 */
[----:B------:R-:W-:Y:S02]  /*17f0*/  SEL R10, R3, RZ, P3 ;  /* 0x000000ff030a7207 */ /* 0x000fe40001800000 */
[----:B------:R-:W-:Y:S02]  /*1800*/  ISETP.NE.AND P1, PT, R16, RZ, P1 ;  /* 0x000000ff1000720c */ /* 0x000fe40000f25270 */
[----:B------:R-:W-:Y:S02]  /*1810*/  SHF.R.U32.HI R16, RZ, R10, R17 ;  /* 0x0000000aff107219 */ /* 0x000fe40000011611 */
[----:B------:R-:W-:Y:S02]  /*1820*/  PLOP3.LUT P0, PT, P0, P1, PT, 0xf8, 0x8f ;  /* 0x00000000008f781c */ /* 0x000fe40000703f70 */
[----:B------:R-:W-:-:S02]  /*1830*/  SHF.R.U32.HI R10, RZ, 0x1, R16 ;  /* 0x00000001ff0a7819 */ /* 0x000fc40000011610 */
[----:B------:R-:W-:-:S04]  /*1840*/  SEL R3, RZ, 0x1, !P0 ;  /* 0x00000001ff037807 */ /* 0x000fc80004000000 */
[----:B------:R-:W-:-:S04]  /*1850*/  LOP3.LUT R3, R3, 0x1, R10, 0xf8, !PT ;  /* 0x0000000103037812 */ /* 0x000fc800078ef80a */
[----:B------:R-:W-:-:S04]  /*1860*/  LOP3.LUT R3, R3, R16, RZ, 0xc0, !PT ;  /* 0x0000001003037212 */ /* 0x000fc800078ec0ff */
[----:B------:R-:W-:-:S04]  /*1870*/  IADD3 R3, PT, PT, R10, R3, RZ ;  /* 0x000000030a037210 */ /* 0x000fc80007ffe0ff */
[----:B------:R-:W-:Y:S01]  /*1880*/  LOP3.LUT R0, R3, R0, RZ, 0xfc, !PT ;  /* 0x0000000003007212 */ /* 0x000fe200078efcff */
[----:B------:R-:W-:Y:S06]  /*1890*/  BRA `(.L_x_45) ;  /* 0x0000000000107947 */ /* 0x000fec0003800000 */
.L_x_44:
[----:B------:R-:W-:-:S04]  /*18a0*/  LOP3.LUT R0, R0, 0x80000000, RZ, 0xc0, !PT ;  /* 0x8000000000007812 */ /* 0x000fc800078ec0ff */
[----:B------:R-:W-:Y:S01]  /*18b0*/  LOP3.LUT R0, R0, 0x7f800000, RZ, 0xfc, !PT ;  /* 0x7f80000000007812 */ /* 0x000fe200078efcff */
[----:B------:R-:W-:Y:S06]  /*18c0*/  BRA `(.L_x_45) ;  /* 0x0000000000047947 */ /* 0x000fec0003800000 */
.L_x_43:
[----:B------:R-:W-:-:S07]  /*18d0*/  IMAD R0, R11, 0x800000, R0 ;  /* 0x008000000b007824 */ /* 0x000fce00078e0200 */
.L_x_45:
[----:B------:R-:W-:Y:S05]  /*18e0*/  BSYNC.RECONVERGENT B1 ;  /* 0x0000000000017941 */ /* 0x000fea0003800200 */
.L_x_42:
[----:B------:R-:W-:Y:S05]  /*18f0*/  BRA `(.L_x_46) ;  /* 0x0000000000207947 */ /* 0x000fea0003800000 */
.L_x_41:
[----:B------:R-:W-:-:S04]  /*1900*/  LOP3.LUT R3, R19, 0x80000000, R3, 0x48, !PT ;  /* 0x8000000013037812 */ /* 0x000fc800078e4803 */
[----:B------:R-:W-:Y:S01]  /*1910*/  LOP3.LUT R0, R3, 0x7f800000, RZ, 0xfc, !PT ;  /* 0x7f80000003007812 */ /* 0x000fe200078efcff */
[----:B------:R-:W-:Y:S06]  /*1920*/  BRA `(.L_x_46) ;  /* 0x0000000000147947 */ /* 0x000fec0003800000 */
.L_x_40:
[----:B------:R-:W-:Y:S01]  /*1930*/  LOP3.LUT R0, R19, 0x80000000, R3, 0x48, !PT ;  /* 0x8000000013007812 */ /* 0x000fe200078e4803 */
[----:B------:R-:W-:Y:S06]  /*1940*/  BRA `(.L_x_46) ;  /* 0x00000000000c7947 */ /* 0x000fec0003800000 */
.L_x_39:
[----:B------:R-:W0:Y:S01]  /*1950*/  MUFU.RSQ R0, -QNAN ;  /* 0xffc0000000007908 */ /* 0x000e220000001400 */
[----:B------:R-:W-:Y:S05]  /*1960*/  BRA `(.L_x_46) ;  /* 0x0000000000047947 */ /* 0x000fea0003800000 */
.L_x_38:
[----:B------:R-:W-:-:S07]  /*1970*/  FADD.FTZ R0, R3, R0 ;  /* 0x0000000003007221 */ /* 0x000fce0000010000 */
.L_x_46:
[----:B------:R-:W-:Y:S05]  /*1980*/  BSYNC.RECONVERGENT B0 ;  /* 0x0000000000007941 */ /* 0x000fea0003800200 */
.L_x_36:
[----:B------:R-:W-:-:S04]  /*1990*/  HFMA2 R3, -RZ, RZ, 0, 0 ;  /* 0x00000000ff037431 */ /* 0x000fc800000001ff */
[----:B0-----:R-:W-:Y:S05]  /*19a0*/  RET.REL.NODEC R2 `(_Z9normalizePfS_S_) ;  /* 0xffffffe402947950 */ /* 0x001fea0003c3ffff */
.L_x_47:
[----:B------:R-:W-:-:S00]  /*19b0*/  BRA `(.L_x_47) ;  /* 0xfffffffc00fc7947 */ /* 0x000fc0000383ffff */
[----:B------:R-:W-:-:S00]  /*19c0*/  NOP ;  /* 0x0000000000007918 */ /* 0x000fc00000000000 */
        /* <DEDUP_REMOVED lines=11> */
.L_x_101:


//--------------------- .text._Z8train_WhPfS_S_i  --------------------------
	.section	.text._Z8train_WhPfS_S_i,"ax",@progbits
	.align	128
        .global         _Z8train_WhPfS_S_i
        .type           _Z8train_WhPfS_S_i,@function
        .size           _Z8train_WhPfS_S_i,(.L_x_103 - _Z8train_WhPfS_S_i)
        .other          _Z8train_WhPfS_S_i,@"STO_CUDA_ENTRY STV_DEFAULT"
_Z8train_WhPfS_S_i:
.text._Z8train_WhPfS_S_i:
[----:B------:R-:W-:Y:S01]  /*0000*/  LDC R1, c[0x0][0x37c] ;  /* 0x0000df00ff017b82 */ /* 0x000fe20000000800 */
[----:B------:R-:W0:Y:S07]  /*0010*/  S2R R3, SR_TID.X ;  /* 0x0000000000037919 */ /* 0x000e2e0000002100 */
[----:B------:R-:W0:Y:S08]  /*0020*/  S2UR UR4, SR_CTAID.X ;  /* 0x00000000000479c3 */ /* 0x000e300000002500 */
[----:B------:R-:W0:Y:S01]  /*0030*/  LDC R0, c[0x0][0x360] ;  /* 0x0000d800ff007b82 */ /* 0x000e220000000800 */
[----:B------:R-:W1:Y:S01]  /*0040*/  LDCU UR5, c[0x0][0x370] ;  /* 0x00006e00ff0577ac */ /* 0x000e620008000800 */
[----:B0-----:R-:W-:-:S02]  /*0050*/  IMAD R3, R0, UR4, R3 ;  /* 0x0000000400037c24 */ /* 0x001fc4000f8e0203 */
[----:B-1----:R-:W-:-:S03]  /*0060*/  IMAD R0, R0, UR5, RZ ;  /* 0x0000000500007c24 */ /* 0x002fc6000f8e02ff */
[----:B------:R-:W-:-:S13]  /*0070*/  ISETP.GT.AND P0, PT, R3, 0xf423f, PT ;  /* 0x000f423f0300780c */ /* 0x000fda0003f04270 */
[----:B------:R-:W-:Y:S05]  /*0080*/  @P0 EXIT ;  /* 0x000000000000094d */ /* 0x000fea0003800000 */
[----:B------:R-:W0:Y:S01]  /*0090*/  I2F.U32.RP R6, R0 ;  /* 0x0000000000067306 */ /* 0x000e220000209000 */
[----:B------:R-:W-:Y:S01]  /*00a0*/  IADD3 R2, PT, PT, R0, R3, RZ ;  /* 0x0000000300027210 */ /* 0x000fe20007ffe0ff */
[----:B------:R-:W1:Y:S01]  /*00b0*/  LDCU.64 UR4, c[0x0][0x358] ;  /* 0x00006b00ff0477ac */ /* 0x000e620008000a00 */
[----:B------:R-:W-:Y:S01]  /*00c0*/  IADD3 R9, PT, PT, RZ, -R0, RZ ;  /* 0x80000000ff097210 */ /* 0x000fe20007ffe0ff */
[----:B------:R-:W-:Y:S01]  /*00d0*/  BSSY.RECONVERGENT B0, `(.L_x_48) ;  /* 0x0000035000007945 */ /* 0x000fe20003800200 */
[C---:B------:R-:W-:Y:S02]  /*00e0*/  ISETP.GE.AND P0, PT, R2.reuse, 0xf4240, PT ;  /* 0x000f42400200780c */ /* 0x040fe40003f06270 */
[----:B------:R-:W-:Y:S02]  /*00f0*/  VIMNMX R7, PT, PT, R2, 0xf4240, !PT ;  /* 0x000f424002077848 */ /* 0x000fe40007fe0100 */
[----:B------:R-:W-:Y:S02]  /*0100*/  SEL R10, RZ, 0x1, P0 ;  /* 0x00000001ff0a7807 */ /* 0x000fe40000000000 */
[----:B------:R-:W-:-:S02]  /*0110*/  ISETP.NE.U32.AND P2, PT, R0, RZ, PT ;  /* 0x000000ff0000720c */ /* 0x000fc40003f45070 */
[----:B------:R-:W-:Y:S01]  /*0120*/  IADD3 R7, PT, PT, R7, -R2, -R10 ;  /* 0x8000000207077210 */ /* 0x000fe20007ffe80a */
[----:B0-----:R-:W0:Y:S02]  /*0130*/  MUFU.RCP R6, R6 ;  /* 0x0000000600067308 */ /* 0x001e240000001000 */
[----:B0-----:R-:W-:-:S06]  /*0140*/  IADD3 R4, PT, PT, R6, 0xffffffe, RZ ;  /* 0x0ffffffe06047810 */ /* 0x001fcc0007ffe0ff */
[----:B------:R0:W2:Y:S02]  /*0150*/  F2I.FTZ.U32.TRUNC.NTZ R5, R4 ;  /* 0x0000000400057305 */ /* 0x0000a4000021f000 */
[----:B0-----:R-:W-:Y:S02]  /*0160*/  HFMA2 R4, -RZ, RZ, 0, 0 ;  /* 0x00000000ff047431 */ /* 0x001fe400000001ff */
[----:B--2---:R-:W-:-:S04]  /*0170*/  IMAD R9, R9, R5, RZ ;  /* 0x0000000509097224 */ /* 0x004fc800078e02ff */
[----:B------:R-:W-:-:S06]  /*0180*/  IMAD.HI.U32 R6, R5, R9, R4 ;  /* 0x0000000905067227 */ /* 0x000fcc00078e0004 */
[----:B------:R-:W-:-:S05]  /*0190*/  IMAD.HI.U32 R5, R6, R7, RZ ;  /* 0x0000000706057227 */ /* 0x000fca00078e00ff */
[----:B------:R-:W-:-:S05]  /*01a0*/  IADD3 R2, PT, PT, -R5, RZ, RZ ;  /* 0x000000ff05027210 */ /* 0x000fca0007ffe1ff */
[----:B------:R-:W-:Y:S02]  /*01b0*/  IMAD R7, R0, R2, R7 ;  /* 0x0000000200077224 */ /* 0x000fe400078e0207 */
[----:B------:R-:W0:Y:S03]  /*01c0*/  LDC R2, c[0x0][0x398] ;  /* 0x0000e600ff027b82 */ /* 0x000e260000000800 */
[----:B------:R-:W-:-:S13]  /*01d0*/  ISETP.GE.U32.AND P0, PT, R7, R0, PT ;  /* 0x000000000700720c */ /* 0x000fda0003f06070 */
[----:B------:R-:W-:Y:S02]  /*01e0*/  @P0 IADD3 R7, PT, PT, -R0, R7, RZ ;  /* 0x0000000700070210 */ /* 0x000fe40007ffe1ff */
[----:B------:R-:W-:Y:S02]  /*01f0*/  @P0 IADD3 R5, PT, PT, R5, 0x1, RZ ;  /* 0x0000000105050810 */ /* 0x000fe40007ffe0ff */
[----:B------:R-:W-:-:S13]  /*0200*/  ISETP.GE.U32.AND P1, PT, R7, R0, PT ;  /* 0x000000000700720c */ /* 0x000fda0003f26070 */
[----:B------:R-:W-:Y:S02]  /*0210*/  @P1 IADD3 R5, PT, PT, R5, 0x1, RZ ;  /* 0x0000000105051810 */ /* 0x000fe40007ffe0ff */
[----:B------:R-:W-:-:S04]  /*0220*/  @!P2 LOP3.LUT R5, RZ, R0, RZ, 0x33, !PT ;  /* 0x00000000ff05a212 */ /* 0x000fc800078e33ff */
[----:B------:R-:W-:-:S04]  /*0230*/  IADD3 R10, PT, PT, R10, R5, RZ ;  /* 0x000000050a0a7210 */ /* 0x000fc80007ffe0ff */
[----:B------:R-:W-:-:S04]  /*0240*/  LOP3.LUT R4, R10, 0x3, RZ, 0xc0, !PT ;  /* 0x000000030a047812 */ /* 0x000fc800078ec0ff */
[----:B------:R-:W-:-:S13]  /*0250*/  ISETP.NE.AND P0, PT, R4, 0x3, PT ;  /* 0x000000030400780c */ /* 0x000fda0003f05270 */
[----:B01----:R-:W-:Y:S05]  /*0260*/  @!P0 BRA `(.L_x_49) ;  /* 0x00000000006c8947 */ /* 0x003fea0003800000 */
[----:B------:R-:W0:Y:S01]  /*0270*/  LDC R16, c[0x0][0x398] ;  /* 0x0000e600ff107b82 */ /* 0x000e220000000800 */
[----:B------:R-:W-:-:S04]  /*0280*/  IADD3 R11, PT, PT, R10, 0x1, RZ ;  /* 0x000000010a0b7810 */ /* 0x000fc80007ffe0ff */
[----:B------:R-:W-:-:S03]  /*0290*/  LOP3.LUT R12, R11, 0x3, RZ, 0xc0, !PT ;  /* 0x000000030b0c7812 */ /* 0x000fc600078ec0ff */
[----:B------:R-:W1:Y:S01]  /*02a0*/  LDC.64 R8, c[0x0][0x390] ;  /* 0x0000e400ff087b82 */ /* 0x000e620000000a00 */
[----:B------:R-:W-:-:S07]  /*02b0*/  IADD3 R17, PT, PT, -R12, RZ, RZ ;  /* 0x000000ff0c117210 */ /* 0x000fce0007ffe1ff */
[----:B------:R-:W2:Y:S08]  /*02c0*/  LDC.64 R6, c[0x0][0x380] ;  /* 0x0000e000ff067b82 */ /* 0x000eb00000000a00 */
[----:B------:R-:W3:Y:S01]  /*02d0*/  LDC.64 R4, c[0x0][0x388] ;  /* 0x0000e200ff047b82 */ /* 0x000ee20000000a00 */
[----:B0-----:R-:W-:-:S07]  /*02e0*/  IMAD R11, R16, 0xf4240, R3 ;  /* 0x000f4240100b7824 */ /* 0x001fce00078e0203 */
.L_x_50:
[----:B0-----:R-:W-:-:S05]  /*02f0*/  IMAD.HI R12, R3, 0x10624dd3, RZ ;  /* 0x10624dd3030c7827 */ /* 0x001fca00078e02ff */
[----:B------:R-:W-:-:S04]  /*0300*/  SHF.R.U32.HI R13, RZ, 0x1f, R12 ;  /* 0x0000001fff0d7819 */ /* 0x000fc8000001160c */
[----:B------:R-:W-:-:S05]  /*0310*/  LEA.HI.SX32 R13, R12, R13, 0x1a ;  /* 0x0000000d0c0d7211 */ /* 0x000fca00078fd2ff */
[C---:B------:R-:W-:Y:S02]  /*0320*/  IMAD R19, R13.reuse, -0x3e8, R3 ;  /* 0xfffffc180d137824 */ /* 0x040fe400078e0203 */
[----:B-1----:R-:W-:-:S04]  /*0330*/  IMAD.WIDE R14, R13, 0x4, R8 ;  /* 0x000000040d0e7825 */ /* 0x002fc800078e0208 */
[----:B------:R-:W-:Y:S02]  /*0340*/  IMAD R19, R16, 0x3e8, R19 ;  /* 0x000003e810137824 */ /* 0x000fe400078e0213 */
[----:B---3--:R-:W-:Y:S01]  /*0350*/  IMAD.WIDE R12, R11, 0x4, R4 ;  /* 0x000000040b0c7825 */ /* 0x008fe200078e0204 */
[----:B------:R-:W3:Y:S03]  /*0360*/  LDG.E R14, desc[UR4][R14.64] ;  /* 0x000000040e0e7981 */ /* 0x000ee6000c1e1900 */
[----:B--2---:R-:W-:Y:S01]  /*0370*/  IMAD.WIDE R18, R19, 0x4, R6 ;  /* 0x0000000413127825 */ /* 0x004fe200078e0206 */
[----:B------:R-:W2:Y:S05]  /*0380*/  LDG.E R21, desc[UR4][R12.64] ;  /* 0x000000040c157981 */ /* 0x000eaa000c1e1900 */
[----:B------:R-:W2:Y:S01]  /*0390*/  LDG.E R19, desc[UR4][R18.64] ;  /* 0x0000000412137981 */ /* 0x000ea2000c1e1900 */
[----:B------:R-:W-:-:S04]  /*03a0*/  IADD3 R17, PT, PT, R17, 0x1, RZ ;  /* 0x0000000111117810 */ /* 0x000fc80007ffe0ff */
[----:B------:R-:W-:Y:S02]  /*03b0*/  ISETP.NE.AND P0, PT, R17, RZ, PT ;  /* 0x000000ff1100720c */ /* 0x000fe40003f05270 */
[C---:B------:R-:W-:Y:S02]  /*03c0*/  IADD3 R11, PT, PT, R0.reuse, R11, RZ ;  /* 0x0000000b000b7210 */ /* 0x040fe40007ffe0ff */
[----:B------:R-:W-:Y:S01]  /*03d0*/  IADD3 R3, PT, PT, R0, R3, RZ ;  /* 0x0000000300037210 */ /* 0x000fe20007ffe0ff */
[----:B---3--:R-:W-:-:S04]  /*03e0*/  FMUL R20, R14, -9.9999997473787516356e-05 ;  /* 0xb8d1b7170e147820 */ /* 0x008fc80000400000 */
[----:B--2---:R-:W-:-:S05]  /*03f0*/  FFMA R21, R20, R19, R21 ;  /* 0x0000001314157223 */ /* 0x004fca0000000015 */
[----:B------:R0:W-:Y:S01]  /*0400*/  STG.E desc[UR4][R12.64], R21 ;  /* 0x000000150c007986 */ /* 0x0001e2000c101904 */
[----:B------:R-:W-:Y:S05]  /*0410*/  @P0 BRA `(.L_x_50) ;  /* 0xfffffffc00b40947 */ /* 0x000fea000383ffff */
.L_x_49:
[----:B------:R-:W-:Y:S05]  /*0420*/  BSYNC.RECONVERGENT B0 ;  /* 0x0000000000007941 */ /* 0x000fea0003800200 */
.L_x_48:
[----:B------:R-:W1:Y:S01]  /*0430*/  LDC.64 R6, c[0x0][0x390] ;  /* 0x0000e400ff067b82 */ /* 0x000e620000000a00 */
[----:B------:R-:W-:-:S07]  /*0440*/  ISETP.GE.U32.AND P0, PT, R10, 0x3, PT ;  /* 0x000000030a00780c */ /* 0x000fce0003f06070 */
[----:B------:R-:W2:Y:S08]  /*0450*/  LDC.64 R8, c[0x0][0x380] ;  /* 0x0000e000ff087b82 */ /* 0x000eb00000000a00 */
[----:B------:R-:W3:Y:S01]  /*0460*/  LDC.64 R4, c[0x0][0x388] ;  /* 0x0000e200ff047b82 */ /* 0x000ee20000000a00 */
[----:B------:R-:W-:Y:S05]  /*0470*/  @!P0 EXIT ;  /* 0x000000000000894d */ /* 0x000fea0003800000 */
.L_x_51:
[----:B----4-:R-:W-:-:S05]  /*0480*/  IMAD.HI R10, R3, 0x10624dd3, RZ ;  /* 0x10624dd3030a7827 */ /* 0x010fca00078e02ff */
[----:B------:R-:W-:-:S04]  /*0490*/  SHF.R.U32.HI R11, RZ, 0x1f, R10 ;  /* 0x0000001fff0b7819 */ /* 0x000fc8000001160a */
[----:B------:R-:W-:Y:S01]  /*04a0*/  LEA.HI.SX32 R10, R10, R11, 0x1a ;  /* 0x0000000b0a0a7211 */ /* 0x000fe200078fd2ff */
[----:B------:R-:W-:-:S04]  /*04b0*/  IMAD R11, R2, 0xf4240, R3 ;  /* 0x000f4240020b7824 */ /* 0x000fc800078e0203 */
[C---:B------:R-:W-:Y:S02]  /*04c0*/  IMAD R15, R10.reuse, -0x3e8, R3 ;  /* 0xfffffc180a0f7824 */ /* 0x040fe400078e0203 */
[----:B01----:R-:W-:-:S04]  /*04d0*/  IMAD.WIDE R12, R10, 0x4, R6 ;  /* 0x000000040a0c7825 */ /* 0x003fc800078e0206 */
[----:B------:R-:W-:Y:S02]  /*04e0*/  IMAD R15, R2, 0x3e8, R15 ;  /* 0x000003e8020f7824 */ /* 0x000fe400078e020f */
[----:B---3--:R-:W-:Y:S01]  /*04f0*/  IMAD.WIDE R10, R11, 0x4, R4 ;  /* 0x000000040b0a7825 */ /* 0x008fe200078e0204 */
[----:B------:R-:W3:Y:S03]  /*0500*/  LDG.E R12, desc[UR4][R12.64] ;  /* 0x000000040c0c7981 */ /* 0x000ee6000c1e1900 */
[----:B--2---:R-:W-:Y:S02]  /*0510*/  IMAD.WIDE R18, R15, 0x4, R8 ;  /* 0x000000040f127825 */ /* 0x004fe400078e0208 */
[----:B------:R-:W2:Y:S04]  /*0520*/  LDG.E R15, desc[UR4][R10.64] ;  /* 0x000000040a0f7981 */ /* 0x000ea8000c1e1900 */
[----:B------:R-:W2:Y:S01]  /*0530*/  LDG.E R19, desc[UR4][R18.64] ;  /* 0x0000000412137981 */ /* 0x000ea2000c1e1900 */
[----:B------:R-:W-:-:S05]  /*0540*/  IADD3 R3, PT, PT, R0, R3, RZ ;  /* 0x0000000300037210 */ /* 0x000fca0007ffe0ff */
[----:B------:R-:W-:-:S05]  /*0550*/  IMAD.HI R14, R3, 0x10624dd3, RZ ;  /* 0x10624dd3030e7827 */ /* 0x000fca00078e02ff */
[----:B------:R-:W-:-:S04]  /*0560*/  SHF.R.U32.HI R17, RZ, 0x1f, R14 ;  /* 0x0000001fff117819 */ /* 0x000fc8000001160e */
[----:B------:R-:W-:-:S05]  /*0570*/  LEA.HI.SX32 R17, R14, R17, 0x1a ;  /* 0x000000110e117211 */ /* 0x000fca00078fd2ff */
[----:B------:R-:W-:-:S04]  /*0580*/  IMAD R21, R17, -0x3e8, R3 ;  /* 0xfffffc1811157824 */ /* 0x000fc800078e0203 */
[----:B------:R-:W-:Y:S02]  /*0590*/  IMAD R23, R2, 0x3e8, R21 ;  /* 0x000003e802177824 */ /* 0x000fe400078e0215 */
[----:B---3--:R-:W-:Y:S01]  /*05a0*/  FMUL R14, R12, 9.9999997473787516356e-05 ;  /* 0x38d1b7170c0e7820 */ /* 0x008fe20000400000 */
[----:B------:R-:W-:-:S04]  /*05b0*/  IMAD.WIDE R12, R0, 0x4, R10 ;  /* 0x00000004000c7825 */ /* 0x000fc800078e020a */
[----:B--2---:R-:W-:Y:S01]  /*05c0*/  FFMA R21, -R14, R19, R15 ;  /* 0x000000130e157223 */ /* 0x004fe2000000010f */
[----:B------:R-:W-:-:S04]  /*05d0*/  IMAD.WIDE R14, R17, 0x4, R6 ;  /* 0x00000004110e7825 */ /* 0x000fc800078e0206 */
[----:B------:R-:W-:Y:S01]  /*05e0*/  IMAD.WIDE R16, R23, 0x4, R8 ;  /* 0x0000000417107825 */ /* 0x000fe200078e0208 */
[----:B------:R0:W-:Y:S04]  /*05f0*/  STG.E desc[UR4][R10.64], R21 ;  /* 0x000000150a007986 */ /* 0x0001e8000c101904 */
[----:B------:R-:W2:Y:S04]  /*0600*/  LDG.E R14, desc[UR4][R14.64] ;  /* 0x000000040e0e7981 */ /* 0x000ea8000c1e1900 */
[----:B------:R-:W3:Y:S04]  /*0610*/  LDG.E R17, desc[UR4][R16.64] ;  /* 0x0000000410117981 */ /* 0x000ee8000c1e1900 */
[----:B------:R-:W3:Y:S01]  /*0620*/  LDG.E R19, desc[UR4][R12.64] ;  /* 0x000000040c137981 */ /* 0x000ee2000c1e1900 */
[----:B------:R-:W-:-:S05]  /*0630*/  IADD3 R3, PT, PT, R0, R3, RZ ;  /* 0x0000000300037210 */ /* 0x000fca0007ffe0ff */
[----:B------:R-:W-:-:S05]  /*0640*/  IMAD.HI R18, R3, 0x10624dd3, RZ ;  /* 0x10624dd303127827 */ /* 0x000fca00078e02ff */
[----:B------:R-:W-:-:S04]  /*0650*/  SHF.R.U32.HI R23, RZ, 0x1f, R18 ;  /* 0x0000001fff177819 */ /* 0x000fc80000011612 */
[----:B------:R-:W-:-:S05]  /*0660*/  LEA.HI.SX32 R23, R18, R23, 0x1a ;  /* 0x0000001712177211 */ /* 0x000fca00078fd2ff */
[----:B------:R-:W-:-:S04]  /*0670*/  IMAD R25, R23, -0x3e8, R3 ;  /* 0xfffffc1817197824 */ /* 0x000fc800078e0203 */
[----:B------:R-:W-:Y:S02]  /*0680*/  IMAD R25, R2, 0x3e8, R25 ;  /* 0x000003e802197824 */ /* 0x000fe400078e0219 */
[----:B0-----:R-:W-:-:S04]  /*0690*/  IMAD.WIDE R10, R0, 0x4, R12 ;  /* 0x00000004000a7825 */ /* 0x001fc800078e020c */
[----:B--2---:R-:W-:Y:S01]  /*06a0*/  FMUL R18, R14, 9.9999997473787516356e-05 ;  /* 0x38d1b7170e127820 */ /* 0x004fe20000400000 */
[----:B------:R-:W-:-:S04]  /*06b0*/  IMAD.WIDE R14, R23, 0x4, R6 ;  /* 0x00000004170e7825 */ /* 0x000fc800078e0206 */
[----:B---3--:R-:W-:Y:S01]  /*06c0*/  FFMA R19, -R18, R17, R19 ;  /* 0x0000001112137223 */ /* 0x008fe20000000113 */
[----:B------:R-:W-:-:S04]  /*06d0*/  IMAD.WIDE R16, R25, 0x4, R8 ;  /* 0x0000000419107825 */ /* 0x000fc800078e0208 */
        /* <DEDUP_REMOVED lines=8> */
[C---:B------:R-:W-:Y:S02]  /*0760*/  IMAD R25, R23.reuse, -0x3e8, R3 ;  /* 0xfffffc1817197824 */ /* 0x040fe400078e0203 */
[----:B0-----:R-:W-:-:S04]  /*0770*/  IMAD.WIDE R12, R23, 0x4, R6 ;  /* 0x00000004170c7825 */ /* 0x001fc800078e0206 */
[----:B------:R-:W-:Y:S02]  /*0780*/  IMAD R25, R2, 0x3e8, R25 ;  /* 0x000003e802197824 */ /* 0x000fe400078e0219 */
[----:B--2---:R-:W-:Y:S02]  /*0790*/  FMUL R18, R14, 9.9999997473787516356e-05 ;  /* 0x38d1b7170e127820 */ /* 0x004fe40000400000 */
[----:B------:R-:W-:-:S04]  /*07a0*/  IMAD.WIDE R14, R25, 0x4, R8 ;  /* 0x00000004190e7825 */ /* 0x000fc800078e0208 */
[----:B---3--:R-:W-:Y:S01]  /*07b0*/  FFMA R21, -R18, R17, R21 ;  /* 0x0000001112157223 */ /* 0x008fe20000000115 */
[----:B------:R-:W-:-:S04]  /*07c0*/  IMAD.WIDE R16, R0, 0x4, R10 ;  /* 0x0000000400107825 */ /* 0x000fc800078e020a */
[----:B------:R4:W-:Y:S04]  /*07d0*/  STG.E desc[UR4][R10.64], R21 ;  /* 0x000000150a007986 */ /* 0x0009e8000c101904 */
[----:B------:R-:W2:Y:S04]  /*07e0*/  LDG.E R12, desc[UR4][R12.64] ;  /* 0x000000040c0c7981 */ /* 0x000ea8000c1e1900 */
[----:B------:R-:W3:Y:S04]  /*07f0*/  LDG.E R15, desc[UR4][R14.64] ;  /* 0x000000040e0f7981 */ /* 0x000ee8000c1e1900 */
[----:B------:R-:W3:Y:S01]  /*0800*/  LDG.E R19, desc[UR4][R16.64] ;  /* 0x0000000410137981 */ /* 0x000ee2000c1e1900 */
[----:B------:R-:W-:-:S04]  /*0810*/  IADD3 R3, PT, PT, R0, R3, RZ ;  /* 0x0000000300037210 */ /* 0x000fc80007ffe0ff */
[----:B------:R-:W-:Y:S01]  /*0820*/  ISETP.GE.AND P0, PT, R3, 0xf4240, PT ;  /* 0x000f42400300780c */ /* 0x000fe20003f06270 */
[----:B--2---:R-:W-:-:S04]  /*0830*/  FMUL R18, R12, 9.9999997473787516356e-05 ;  /* 0x38d1b7170c127820 */ /* 0x004fc80000400000 */
[----:B---3--:R-:W-:-:S05]  /*0840*/  FFMA R19, -R18, R15, R19 ;  /* 0x0000000f12137223 */ /* 0x008fca0000000113 */
[----:B------:R4:W-:Y:S03]  /*0850*/  STG.E desc[UR4][R16.64], R19 ;  /* 0x0000001310007986 */ /* 0x0009e6000c101904 */
[----:B------:R-:W-:Y:S05]  /*0860*/  @!P0 BRA `(.L_x_51) ;  /* 0xfffffffc00048947 */ /* 0x000fea000383ffff */
[----:B------:R-:W-:Y:S05]  /*0870*/  EXIT ;  /* 0x000000000000794d */ /* 0x000fea0003800000 */
.L_x_52:
        /* <DEDUP_REMOVED lines=16> */
.L_x_103:


//--------------------- .text._Z7train_BPfS_      --------------------------
	.section	.text._Z7train_BPfS_,"ax",@progbits
	.align	128
        .global         _Z7train_BPfS_
        .type           _Z7train_BPfS_,@function
        .size           _Z7train_BPfS_,(.L_x_104 - _Z7train_BPfS_)
        .other          _Z7train_BPfS_,@"STO_CUDA_ENTRY STV_DEFAULT"
_Z7train_BPfS_:
.text._Z7train_BPfS_:
        /* <DEDUP_REMOVED lines=10> */
[C---:B------:R-:W-:Y:S01]  /*00a0*/  IADD3 R4, PT, PT, R0.reuse, R7, RZ ;  /* 0x0000000700047210 */ /* 0x040fe20007ffe0ff */
[----:B------:R-:W-:Y:S01]  /*00b0*/  IMAD.MOV R9, RZ, RZ, -R0 ;  /* 0x000000ffff097224 */ /* 0x000fe200078e0a00 */
[----:B------:R-:W-:Y:S01]  /*00c0*/  ISETP.NE.U32.AND P2, PT, R0, RZ, PT ;  /* 0x000000ff0000720c */ /* 0x000fe20003f45070 */
[----:B------:R-:W1:Y:S01]  /*00d0*/  LDCU.64 UR4, c[0x0][0x358] ;  /* 0x00006b00ff0477ac */ /* 0x000e620008000a00 */
[C---:B------:R-:W-:Y:S01]  /*00e0*/  ISETP.GE.AND P0, PT, R4.reuse, 0x3e8, PT ;  /* 0x000003e80400780c */ /* 0x040fe20003f06270 */
[----:B------:R-:W-:Y:S01]  /*00f0*/  BSSY.RECONVERGENT B0, `(.L_x_53) ;  /* 0x0000029000007945 */ /* 0x000fe20003800200 */
[----:B------:R-:W-:Y:S02]  /*0100*/  VIMNMX R5, PT, PT, R4, 0x3e8, !PT ;  /* 0x000003e804057848 */ /* 0x000fe40007fe0100 */
[----:B------:R-:W-:-:S04]  /*0110*/  SEL R6, RZ, 0x1, P0 ;  /* 0x00000001ff067807 */ /* 0x000fc80000000000 */
[----:B------:R-:W-:Y:S01]  /*0120*/  IADD3 R5, PT, PT, R5, -R4, -R6 ;  /* 0x8000000405057210 */ /* 0x000fe20007ffe806 */
[----:B0-----:R-:W0:Y:S02]  /*0130*/  MUFU.RCP R8, R8 ;  /* 0x0000000800087308 */ /* 0x001e240000001000 */
[----:B0-----:R-:W-:-:S06]  /*0140*/  IADD3 R2, PT, PT, R8, 0xffffffe, RZ ;  /* 0x0ffffffe08027810 */ /* 0x001fcc0007ffe0ff */
[----:B------:R0:W2:Y:S02]  /*0150*/  F2I.FTZ.U32.TRUNC.NTZ R3, R2 ;  /* 0x0000000200037305 */ /* 0x0000a4000021f000 */
[----:B0-----:R-:W-:Y:S02]  /*0160*/  IMAD.MOV.U32 R2, RZ, RZ, RZ ;  /* 0x000000ffff027224 */ /* 0x001fe400078e00ff */
[----:B--2---:R-:W-:-:S04]  /*0170*/  IMAD R9, R9, R3, RZ ;  /* 0x0000000309097224 */ /* 0x004fc800078e02ff */
[----:B------:R-:W-:-:S06]  /*0180*/  IMAD.HI.U32 R8, R3, R9, R2 ;  /* 0x0000000903087227 */ /* 0x000fcc00078e0002 */
[----:B------:R-:W-:-:S05]  /*0190*/  IMAD.HI.U32 R9, R8, R5, RZ ;  /* 0x0000000508097227 */ /* 0x000fca00078e00ff */
[----:B------:R-:W-:-:S05]  /*01a0*/  IADD3 R2, PT, PT, -R9, RZ, RZ ;  /* 0x000000ff09027210 */ /* 0x000fca0007ffe1ff */
[----:B------:R-:W-:Y:S02]  /*01b0*/  IMAD R5, R0, R2, R5 ;  /* 0x0000000200057224 */ /* 0x000fe400078e0205 */
[----:B------:R-:W0:Y:S03]  /*01c0*/  LDC.64 R2, c[0x0][0x388] ;  /* 0x0000e200ff027b82 */ /* 0x000e260000000a00 */
[----:B------:R-:W-:-:S13]  /*01d0*/  ISETP.GE.U32.AND P0, PT, R5, R0, PT ;  /* 0x000000000500720c */ /* 0x000fda0003f06070 */
[----:B------:R-:W-:Y:S01]  /*01e0*/  @P0 IMAD.IADD R5, R5, 0x1, -R0 ;  /* 0x0000000105050824 */ /* 0x000fe200078e0a00 */
[----:B------:R-:W-:-:S04]  /*01f0*/  @P0 IADD3 R9, PT, PT, R9, 0x1, RZ ;  /* 0x0000000109090810 */ /* 0x000fc80007ffe0ff */
[----:B------:R-:W-:Y:S02]  /*0200*/  ISETP.GE.U32.AND P1, PT, R5, R0, PT ;  /* 0x000000000500720c */ /* 0x000fe40003f26070 */
[----:B------:R-:W2:Y:S11]  /*0210*/  LDC.64 R4, c[0x0][0x380] ;  /* 0x0000e000ff047b82 */ /* 0x000eb60000000a00 */
[----:B------:R-:W-:-:S02]  /*0220*/  @P1 IADD3 R9, PT, PT, R9, 0x1, RZ ;  /* 0x0000000109091810 */ /* 0x000fc40007ffe0ff */
[----:B------:R-:W-:-:S05]  /*0230*/  @!P2 LOP3.LUT R9, RZ, R0, RZ, 0x33, !PT ;  /* 0x00000000ff09a212 */ /* 0x000fca00078e33ff */
[----:B------:R-:W-:-:S05]  /*0240*/  IMAD.IADD R6, R6, 0x1, R9 ;  /* 0x0000000106067824 */ /* 0x000fca00078e0209 */
[C---:B------:R-:W-:Y:S02]  /*0250*/  LOP3.LUT R8, R6.reuse, 0x3, RZ, 0xc0, !PT ;  /* 0x0000000306087812 */ /* 0x040fe400078ec0ff */
[----:B------:R-:W-:Y:S02]  /*0260*/  ISETP.GE.U32.AND P1, PT, R6, 0x3, PT ;  /* 0x000000030600780c */ /* 0x000fe40003f26070 */
[----:B------:R-:W-:-:S13]  /*0270*/  ISETP.NE.AND P0, PT, R8, 0x3, PT ;  /* 0x000000030800780c */ /* 0x000fda0003f05270 */
[----:B01----:R-:W-:Y:S05]  /*0280*/  @!P0 BRA `(.L_x_54) ;  /* 0x00000000003c8947 */ /* 0x003fea0003800000 */
[----:B------:R-:W0:Y:S01]  /*0290*/  LDC.64 R14, c[0x0][0x380] ;  /* 0x0000e000ff0e7b82 */ /* 0x000e220000000a00 */
[----:B------:R-:W-:Y:S01]  /*02a0*/  IADD3 R6, PT, PT, R6, 0x1, RZ ;  /* 0x0000000106067810 */ /* 0x000fe20007ffe0ff */
[----:B------:R-:W-:-:S03]  /*02b0*/  IMAD R17, R7, 0x3e8, RZ ;  /* 0x000003e807117824 */ /* 0x000fc600078e02ff */
[----:B------:R-:W-:-:S03]  /*02c0*/  LOP3.LUT R6, R6, 0x3, RZ, 0xc0, !PT ;  /* 0x0000000306067812 */ /* 0x000fc600078ec0ff */
[----:B------:R-:W1:Y:S01]  /*02d0*/  LDC.64 R12, c[0x0][0x388] ;  /* 0x0000e200ff0c7b82 */ /* 0x000e620000000a00 */
[----:B------:R-:W-:-:S07]  /*02e0*/  IADD3 R6, PT, PT, -R6, RZ, RZ ;  /* 0x000000ff06067210 */ /* 0x000fce0007ffe1ff */
.L_x_55:
[----:B0--3--:R-:W-:-:S06]  /*02f0*/  IMAD.WIDE R10, R17, 0x4, R14 ;  /* 0x00000004110a7825 */ /* 0x009fcc00078e020e */
[----:B------:R-:W3:Y:S01]  /*0300*/  LDG.E R11, desc[UR4][R10.64] ;  /* 0x000000040a0b7981 */ /* 0x000ee2000c1e1900 */
[----:B-1----:R-:W-:Y:S01]  /*0310*/  IMAD.WIDE R8, R7, 0x4, R12 ;  /* 0x0000000407087825 */ /* 0x002fe200078e020c */
[----:B------:R-:W-:-:S03]  /*0320*/  IADD3 R7, PT, PT, R0, R7, RZ ;  /* 0x0000000700077210 */ /* 0x000fc60007ffe0ff */
[----:B------:R-:W-:Y:S02]  /*0330*/  VIADD R6, R6, 0x1 ;  /* 0x0000000106067836 */ /* 0x000fe40000000000 */
[----:B------:R-:W-:-:S03]  /*0340*/  IMAD R17, R0, 0x3e8, R17 ;  /* 0x000003e800117824 */ /* 0x000fc600078e0211 */
[----:B------:R-:W-:Y:S01]  /*0350*/  ISETP.NE.AND P0, PT, R6, RZ, PT ;  /* 0x000000ff0600720c */ /* 0x000fe20003f05270 */
[----:B---3--:R3:W-:-:S12]  /*0360*/  STG.E desc[UR4][R8.64], R11 ;  /* 0x0000000b08007986 */ /* 0x0087d8000c101904 */
[----:B------:R-:W-:Y:S05]  /*0370*/  @P0 BRA `(.L_x_55) ;  /* 0xfffffffc00dc0947 */ /* 0x000fea000383ffff */
.L_x_54:
[----:B------:R-:W-:Y:S05]  /*0380*/  BSYNC.RECONVERGENT B0 ;  /* 0x0000000000007941 */ /* 0x000fea0003800200 */
.L_x_53:
[----:B------:R-:W-:Y:S05]  /*0390*/  @!P1 EXIT ;  /* 0x000000000000994d */ /* 0x000fea0003800000 */
.L_x_56:
[----:B0--3--:R-:W-:-:S04]  /*03a0*/  IMAD R9, R7, 0x3e8, RZ ;  /* 0x000003e807097824 */ /* 0x009fc800078e02ff */
[----:B--2---:R-:W-:-:S05]  /*03b0*/  IMAD.WIDE R8, R9, 0x4, R4 ;  /* 0x0000000409087825 */ /* 0x004fca00078e0204 */
[----:B------:R-:W2:Y:S01]  /*03c0*/  LDG.E R23, desc[UR4][R8.64] ;  /* 0x0000000408177981 */ /* 0x000ea2000c1e1900 */
[----:B------:R-:W-:-:S04]  /*03d0*/  IMAD.WIDE R20, R7, 0x4, R2 ;  /* 0x0000000407147825 */ /* 0x000fc800078e0202 */
[C---:B------:R-:W-:Y:S01]  /*03e0*/  IMAD.WIDE R10, R0.reuse, 0xfa0, R8 ;  /* 0x00000fa0000a7825 */ /* 0x040fe200078e0208 */
[----:B--2---:R0:W-:Y:S04]  /*03f0*/  STG.E desc[UR4][R20.64], R23 ;  /* 0x0000001714007986 */ /* 0x0041e8000c101904 */
[----:B------:R-:W2:Y:S01]  /*0400*/  LDG.E R25, desc[UR4][R10.64] ;  /* 0x000000040a197981 */ /* 0x000ea2000c1e1900 */
[----:B------:R-:W-:-:S04]  /*0410*/  IMAD.WIDE R12, R0, 0x4, R20 ;  /* 0x00000004000c7825 */ /* 0x000fc800078e0214 */
[C---:B------:R-:W-:Y:S01]  /*0420*/  IMAD.WIDE R14, R0.reuse, 0xfa0, R10 ;  /* 0x00000fa0000e7825 */ /* 0x040fe200078e020a */
[----:B--2---:R0:W-:Y:S04]  /*0430*/  STG.E desc[UR4][R12.64], R25 ;  /* 0x000000190c007986 */ /* 0x0041e8000c101904 */
[----:B------:R-:W2:Y:S01]  /*0440*/  LDG.E R27, desc[UR4][R14.64] ;  /* 0x000000040e1b7981 */ /* 0x000ea2000c1e1900 */
[----:B------:R-:W-:-:S04]  /*0450*/  IMAD.WIDE R16, R0, 0x4, R12 ;  /* 0x0000000400107825 */ /* 0x000fc800078e020c */
[C---:B------:R-:W-:Y:S01]  /*0460*/  IMAD.WIDE R18, R0.reuse, 0xfa0, R14 ;  /* 0x00000fa000127825 */ /* 0x040fe200078e020e */
[----:B--2---:R0:W-:Y:S05]  /*0470*/  STG.E desc[UR4][R16.64], R27 ;  /* 0x0000001b10007986 */ /* 0x0041ea000c101904 */
[----:B------:R-:W2:Y:S01]  /*0480*/  LDG.E R19, desc[UR4][R18.64] ;  /* 0x0000000412137981 */ /* 0x000ea2000c1e1900 */
[C---:B------:R-:W-:Y:S01]  /*0490*/  IMAD.WIDE R8, R0.reuse, 0x4, R16 ;  /* 0x0000000400087825 */ /* 0x040fe200078e0210 */
[----:B------:R-:W-:-:S04]  /*04a0*/  LEA R7, R0, R7, 0x2 ;  /* 0x0000000700077211 */ /* 0x000fc800078e10ff */
[----:B------:R-:W-:Y:S01]  /*04b0*/  ISETP.GE.AND P0, PT, R7, 0x3e8, PT ;  /* 0x000003e80700780c */ /* 0x000fe20003f06270 */
[----:B--2---:R0:W-:-:S12]  /*04c0*/  STG.E desc[UR4][R8.64], R19 ;  /* 0x0000001308007986 */ /* 0x0041d8000c101904 */
[----:B------:R-:W-:Y:S05]  /*04d0*/  @!P0 BRA `(.L_x_56) ;  /* 0xfffffffc00b08947 */ /* 0x000fea000383ffff */
[----:B------:R-:W-:Y:S05]  /*04e0*/  EXIT ;  /* 0x000000000000794d */ /* 0x000fea0003800000 */
.L_x_57:
        /* <DEDUP_REMOVED lines=9> */
.L_x_104:


//--------------------- .text._Z8train_WNPfS_S_S_i --------------------------
	.section	.text._Z8train_WNPfS_S_S_i,"ax",@progbits
	.align	128
        .global         _Z8train_WNPfS_S_S_i
        .type           _Z8train_WNPfS_S_S_i,@function
        .size           _Z8train_WNPfS_S_S_i,(.L_x_105 - _Z8train_WNPfS_S_S_i)
        .other          _Z8train_WNPfS_S_S_i,@"STO_CUDA_ENTRY STV_DEFAULT"
_Z8train_WNPfS_S_S_i:
.text._Z8train_WNPfS_S_S_i:
        /* <DEDUP_REMOVED lines=27> */
[----:B------:R-:W-:-:S05]  /*01b0*/  IMAD R7, R0, R2, R7 ;  /* 0x0000000200077224 */ /* 0x000fca00078e0207 */
        /* <DEDUP_REMOVED lines=9> */
[----:B-1----:R-:W-:Y:S05]  /*0250*/  @!P0 BRA `(.L_x_59) ;  /* 0x00000000007c8947 */ /* 0x002fea0003800000 */
        /* <DEDUP_REMOVED lines=8> */
[----:B------:R-:W0:Y:S02]  /*02e0*/  LDC.64 R10, c[0x0][0x398] ;  /* 0x0000e600ff0a7b82 */ /* 0x000e240000000a00 */
.L_x_60:
[----:B------:R-:W-:-:S05]  /*02f0*/  IMAD.HI R14, R3, 0x10624dd3, RZ ;  /* 0x10624dd3030e7827 */ /* 0x000fca00078e02ff */
[----:B------:R-:W-:-:S04]  /*0300*/  SHF.R.U32.HI R15, RZ, 0x1f, R14 ;  /* 0x0000001fff0f7819 */ /* 0x000fc8000001160e */
[----:B----4-:R-:W-:Y:S01]  /*0310*/  LEA.HI.SX32 R21, R14, R15, 0x1a ;  /* 0x0000000f0e157211 */ /* 0x010fe200078fd2ff */
[----:B--2---:R-:W-:-:S04]  /*0320*/  IMAD.WIDE R14, R13, 0x4, R6 ;  /* 0x000000040d0e7825 */ /* 0x004fc800078e0206 */
[C---:B------:R-:W-:Y:S02]  /*0330*/  IMAD R22, R21.reuse, -0x3e8, R3 ;  /* 0xfffffc1815167824 */ /* 0x040fe400078e0203 */
[----:B---3--:R-:W-:Y:S01]  /*0340*/  IMAD.WIDE R16, R21, 0x4, R8 ;  /* 0x0000000415107825 */ /* 0x008fe200078e0208 */
[----:B------:R-:W2:Y:S03]  /*0350*/  LDG.E R15, desc[UR4][R14.64] ;  /* 0x000000040e0f7981 */ /* 0x000ea6000c1e1900 */
[----:B------:R-:W-:Y:S02]  /*0360*/  IMAD R19, R2, 0x3e8, R22 ;  /* 0x000003e802137824 */ /* 0x000fe400078e0216 */
[----:B------:R-:W2:Y:S02]  /*0370*/  LDG.E R16, desc[UR4][R16.64] ;  /* 0x0000000410107981 */ /* 0x000ea4000c1e1900 */
[----:B-1----:R-:W-:-:S06]  /*0380*/  IMAD.WIDE R18, R19, 0x4, R4 ;  /* 0x0000000413127825 */ /* 0x002fcc00078e0204 */
[----:B------:R-:W3:Y:S01]  /*0390*/  LDG.E R18, desc[UR4][R18.64] ;  /* 0x0000000412127981 */ /* 0x000ee2000c1e1900 */
[----:B------:R-:W-:-:S04]  /*03a0*/  IMAD R23, R22, 0x3e8, R21 ;  /* 0x000003e816177824 */ /* 0x000fc800078e0215 */
[----:B0-----:R-:W-:Y:S01]  /*03b0*/  IMAD.WIDE R22, R23, 0x4, R10 ;  /* 0x0000000417167825 */ /* 0x001fe200078e020a */
[----:B------:R-:W-:-:S04]  /*03c0*/  IADD3 R20, PT, PT, R20, 0x1, RZ ;  /* 0x0000000114147810 */ /* 0x000fc80007ffe0ff */
[----:B------:R-:W-:Y:S02]  /*03d0*/  ISETP.NE.AND P0, PT, R20, RZ, PT ;  /* 0x000000ff1400720c */ /* 0x000fe40003f05270 */
[C---:B------:R-:W-:Y:S02]  /*03e0*/  IADD3 R13, PT, PT, R0.reuse, R13, RZ ;  /* 0x0000000d000d7210 */ /* 0x040fe40007ffe0ff */
[----:B------:R-:W-:Y:S01]  /*03f0*/  IADD3 R3, PT, PT, R0, R3, RZ ;  /* 0x0000000300037210 */ /* 0x000fe20007ffe0ff */
[----:B--2---:R-:W-:Y:S01]  /*0400*/  FMUL R21, R16, R15 ;  /* 0x0000000f10157220 */ /* 0x004fe20000400000 */
[----:B---3--:R-:W-:-:S04]  /*0410*/  FFMA R24, -R18, R18, 1 ;  /* 0x3f80000012187423 */ /* 0x008fc80000000112 */
[----:B------:R-:W-:-:S05]  /*0420*/  FMUL R21, R21, R24 ;  /* 0x0000001815157220 */ /* 0x000fca0000400000 */
[----:B------:R4:W-:Y:S01]  /*0430*/  STG.E desc[UR4][R22.64], R21 ;  /* 0x0000001516007986 */ /* 0x0009e2000c101904 */
[----:B------:R-:W-:Y:S05]  /*0440*/  @P0 BRA `(.L_x_60) ;  /* 0xfffffffc00a80947 */ /* 0x000fea000383ffff */
.L_x_59:
[----:B------:R-:W-:Y:S05]  /*0450*/  BSYNC.RECONVERGENT B0 ;  /* 0x0000000000007941 */ /* 0x000fea0003800200 */
.L_x_58:
[----:B------:R-:W0:Y:S01]  /*0460*/  LDC R2, c[0x0][0x3a0] ;  /* 0x0000e800ff027b82 */ /* 0x000e220000000800 */
[----:B------:R-:W-:-:S07]  /*0470*/  ISETP.GE.U32.AND P0, PT, R12, 0x3, PT ;  /* 0x000000030c00780c */ /* 0x000fce0003f06070 */
[----:B------:R-:W1:Y:S08]  /*0480*/  LDC.64 R6, c[0x0][0x380] ;  /* 0x0000e000ff067b82 */ /* 0x000e700000000a00 */
[----:B------:R-:W2:Y:S08]  /*0490*/  LDC.64 R8, c[0x0][0x388] ;  /* 0x0000e200ff087b82 */ /* 0x000eb00000000a00 */
[----:B------:R-:W3:Y:S08]  /*04a0*/  LDC.64 R10, c[0x0][0x390] ;  /* 0x0000e400ff0a7b82 */ /* 0x000ef00000000a00 */
[----:B------:R-:W0:Y:S01]  /*04b0*/  LDC.64 R4, c[0x0][0x398] ;  /* 0x0000e600ff047b82 */ /* 0x000e220000000a00 */
[----:B------:R-:W-:Y:S05]  /*04c0*/  @!P0 EXIT ;  /* 0x000000000000894d */ /* 0x000fea0003800000 */
.L_x_61:
[----:B------:R-:W-:-:S05]  /*04d0*/  IMAD.HI R12, R3, 0x10624dd3, RZ ;  /* 0x10624dd3030c7827 */ /* 0x000fca00078e02ff */
[----:B------:R-:W-:-:S04]  /*04e0*/  SHF.R.U32.HI R13, RZ, 0x1f, R12 ;  /* 0x0000001fff0d7819 */ /* 0x000fc8000001160c */
[----:B------:R-:W-:Y:S01]  /*04f0*/  LEA.HI.SX32 R19, R12, R13, 0x1a ;  /* 0x0000000d0c137211 */ /* 0x000fe200078fd2ff */
[----:B0-----:R-:W-:-:S04]  /*0500*/  IMAD R13, R2, 0xf4240, R3 ;  /* 0x000f4240020d7824 */ /* 0x001fc800078e0203 */
[C---:B----4-:R-:W-:Y:S02]  /*0510*/  IMAD R22, R19.reuse, -0x3e8, R3 ;  /* 0xfffffc1813167824 */ /* 0x050fe400078e0203 */
[----:B---3--:R-:W-:-:S04]  /*0520*/  IMAD.WIDE R16, R19, 0x4, R10 ;  /* 0x0000000413107825 */ /* 0x008fc800078e020a */
[----:B------:R-:W-:Y:S02]  /*0530*/  IMAD R21, R2, 0x3e8, R22 ;  /* 0x000003e802157824 */ /* 0x000fe400078e0216 */
[----:B--2---:R-:W-:Y:S01]  /*0540*/  IMAD.WIDE R12, R13, 0x4, R8 ;  /* 0x000000040d0c7825 */ /* 0x004fe200078e0208 */
[----:B------:R-:W2:Y:S03]  /*0550*/  LDG.E R16, desc[UR4][R16.64] ;  /* 0x0000000410107981 */ /* 0x000ea6000c1e1900 */
[----:B-1----:R-:W-:Y:S01]  /*0560*/  IMAD.WIDE R20, R21, 0x4, R6 ;  /* 0x0000000415147825 */ /* 0x002fe200078e0206 */
[----:B------:R0:W2:Y:S05]  /*0570*/  LDG.E R15, desc[UR4][R12.64] ;  /* 0x000000040c0f7981 */ /* 0x0000aa000c1e1900 */
[----:B------:R-:W3:Y:S01]  /*0580*/  LDG.E R20, desc[UR4][R20.64] ;  /* 0x0000000414147981 */ /* 0x000ee2000c1e1900 */
[----:B------:R-:W-:-:S05]  /*0590*/  IADD3 R18, PT, PT, R0, R3, RZ ;  /* 0x0000000300127210 */ /* 0x000fca0007ffe0ff */
[----:B------:R-:W-:-:S05]  /*05a0*/  IMAD.HI R3, R18, 0x10624dd3, RZ ;  /* 0x10624dd312037827 */ /* 0x000fca00078e02ff */
[----:B------:R-:W-:-:S04]  /*05b0*/  SHF.R.U32.HI R14, RZ, 0x1f, R3 ;  /* 0x0000001fff0e7819 */ /* 0x000fc80000011603 */
[----:B------:R-:W-:Y:S01]  /*05c0*/  LEA.HI.SX32 R3, R3, R14, 0x1a ;  /* 0x0000000e03037211 */ /* 0x000fe200078fd2ff */
[----:B------:R-:W-:-:S04]  /*05d0*/  IMAD R25, R22, 0x3e8, R19 ;  /* 0x000003e816197824 */ /* 0x000fc800078e0213 */
[----:B------:R-:W-:-:S04]  /*05e0*/  IMAD R19, R3, -0x3e8, R18 ;  /* 0xfffffc1803137824 */ /* 0x000fc800078e0212 */
[----:B------:R-:W-:Y:S02]  /*05f0*/  IMAD R27, R2, 0x3e8, R19 ;  /* 0x000003e8021b7824 */ /* 0x000fe400078e0213 */
[----:B0-----:R-:W-:-:S04]  /*0600*/  IMAD.WIDE R12, R0, 0x4, R12 ;  /* 0x00000004000c7825 */ /* 0x001fc800078e020c */
[----:B--2---:R-:W-:Y:S01]  /*0610*/  FMUL R22, R16, R15 ;  /* 0x0000000f10167220 */ /* 0x004fe20000400000 */
[----:B------:R-:W-:-:S04]  /*0620*/  IMAD.WIDE R14, R25, 0x4, R4 ;  /* 0x00000004190e7825 */ /* 0x000fc800078e0204 */
[----:B---3--:R-:W-:Y:S01]  /*0630*/  FFMA R23, -R20, R20, 1 ;  /* 0x3f80000014177423 */ /* 0x008fe20000000114 */
[----:B------:R-:W-:-:S04]  /*0640*/  IMAD.WIDE R16, R3, 0x4, R10 ;  /* 0x0000000403107825 */ /* 0x000fc800078e020a */
[----:B------:R-:W-:Y:S01]  /*0650*/  FMUL R25, R22, R23 ;  /* 0x0000001716197220 */ /* 0x000fe20000400000 */
[----:B------:R-:W-:-:S04]  /*0660*/  IMAD.WIDE R20, R27, 0x4, R6 ;  /* 0x000000041b147825 */ /* 0x000fc800078e0206 */
[----:B------:R0:W-:Y:S04]  /*0670*/  STG.E desc[UR4][R14.64], R25 ;  /* 0x000000190e007986 */ /* 0x0001e8000c101904 */
[----:B------:R-:W2:Y:S04]  /*0680*/  LDG.E R16, desc[UR4][R16.64] ;  /* 0x0000000410107981 */ /* 0x000ea8000c1e1900 */
[----:B------:R1:W2:Y:S04]  /*0690*/  LDG.E R27, desc[UR4][R12.64] ;  /* 0x000000040c1b7981 */ /* 0x0002a8000c1e1900 */
[----:B------:R-:W3:Y:S01]  /*06a0*/  LDG.E R20, desc[UR4][R20.64] ;  /* 0x0000000414147981 */ /* 0x000ee2000c1e1900 */
[----:B------:R-:W-:-:S05]  /*06b0*/  IADD3 R18, PT, PT, R0, R18, RZ ;  /* 0x0000001200127210 */ /* 0x000fca0007ffe0ff */
[----:B------:R-:W-:-:S05]  /*06c0*/  IMAD.HI R23, R18, 0x10624dd3, RZ ;  /* 0x10624dd312177827 */ /* 0x000fca00078e02ff */
[----:B------:R-:W-:-:S04]  /*06d0*/  SHF.R.U32.HI R22, RZ, 0x1f, R23 ;  /* 0x0000001fff167819 */ /* 0x000fc80000011617 */
[----:B------:R-:W-:Y:S01]  /*06e0*/  LEA.HI.SX32 R23, R23, R22, 0x1a ;  /* 0x0000001617177211 */ /* 0x000fe200078fd2ff */
[----:B------:R-:W-:-:S04]  /*06f0*/  IMAD R19, R19, 0x3e8, R3 ;  /* 0x000003e813137824 */ /* 0x000fc800078e0203 */
[----:B------:R-:W-:Y:S02]  /*0700*/  IMAD R3, R23, -0x3e8, R18 ;  /* 0xfffffc1817037824 */ /* 0x000fe400078e0212 */
[----:B0-----:R-:W-:-:S04]  /*0710*/  IMAD.WIDE R14, R19, 0x4, R4 ;  /* 0x00000004130e7825 */ /* 0x001fc800078e0204 */
[----:B------:R-:W-:Y:S02]  /*0720*/  IMAD R19, R2, 0x3e8, R3 ;  /* 0x000003e802137824 */ /* 0x000fe400078e0203 */
[----:B-1----:R-:W-:-:S04]  /*0730*/  IMAD.WIDE R12, R0, 0x4, R12 ;  /* 0x00000004000c7825 */ /* 0x002fc800078e020c */
[----:B--2---:R-:W-:Y:S01]  /*0740*/  FMUL R27, R16, R27 ;  /* 0x0000001b101b7220 */ /* 0x004fe20000400000 */
[----:B---3--:R-:W-:Y:S01]  /*0750*/  FFMA R22, -R20, R20, 1 ;  /* 0x3f80000014167423 */ /* 0x008fe20000000114 */
[----:B------:R-:W-:-:S04]  /*0760*/  IMAD.WIDE R16, R23, 0x4, R10 ;  /* 0x0000000417107825 */ /* 0x000fc800078e020a */
[----:B------:R-:W-:Y:S01]  /*0770*/  FMUL R27, R27, R22 ;  /* 0x000000161b1b7220 */ /* 0x000fe20000400000 */
[----:B------:R-:W-:-:S04]  /*0780*/  IMAD.WIDE R20, R19, 0x4, R6 ;  /* 0x0000000413147825 */ /* 0x000fc800078e0206 */
[----:B------:R0:W-:Y:S04]  /*0790*/  STG.E desc[UR4][R14.64], R27 ;  /* 0x0000001b0e007986 */ /* 0x0001e8000c101904 */
[----:B------:R-:W2:Y:S04]  /*07a0*/  LDG.E R16, desc[UR4][R16.64] ;  /* 0x0000000410107981 */ /* 0x000ea8000c1e1900 */
[----:B------:R-:W2:Y:S04]  /*07b0*/  LDG.E R25, desc[UR4][R12.64] ;  /* 0x000000040c197981 */ /* 0x000ea8000c1e1900 */
        /* <DEDUP_REMOVED lines=9> */
[----:B--2---:R-:W-:Y:S01]  /*0850*/  FMUL R25, R16, R25 ;  /* 0x0000001910197220 */ /* 0x004fe20000400000 */
[----:B---3--:R-:W-:Y:S01]  /*0860*/  FFMA R22, -R20, R20, 1 ;  /* 0x3f80000014167423 */ /* 0x008fe20000000114 */
[----:B------:R-:W-:-:S04]  /*0870*/  IMAD.WIDE R20, R0, 0x4, R12 ;  /* 0x0000000400147825 */ /* 0x000fc800078e020c */
[----:B------:R-:W-:Y:S01]  /*0880*/  FMUL R25, R25, R22 ;  /* 0x0000001619197220 */ /* 0x000fe20000400000 */
[----:B------:R-:W-:-:S04]  /*0890*/  IMAD.WIDE R16, R18, 0x4, R10 ;  /* 0x0000000412107825 */ /* 0x000fc800078e020a */
[----:B------:R-:W-:Y:S01]  /*08a0*/  IMAD.WIDE R12, R23, 0x4, R6 ;  /* 0x00000004170c7825 */ /* 0x000fe200078e0206 */
[----:B------:R0:W-:Y:S04]  /*08b0*/  STG.E desc[UR4][R14.64], R25 ;  /* 0x000000190e007986 */ /* 0x0001e8000c101904 */
[----:B------:R-:W2:Y:S04]  /*08c0*/  LDG.E R21, desc[UR4][R20.64] ;  /* 0x0000000414157981 */ /* 0x000ea8000c1e1900 */
[----:B------:R-:W2:Y:S04]  /*08d0*/  LDG.E R16, desc[UR4][R16.64] ;  /* 0x0000000410107981 */ /* 0x000ea8000c1e1900 */
[----:B------:R-:W3:Y:S01]  /*08e0*/  LDG.E R12, desc[UR4][R12.64] ;  /* 0x000000040c0c7981 */ /* 0x000ee2000c1e1900 */
[----:B------:R-:W-:-:S04]  /*08f0*/  IMAD R23, R3, 0x3e8, R18 ;  /* 0x000003e803177824 */ /* 0x000fc800078e0212 */
[----:B------:R-:W-:-:S04]  /*0900*/  IMAD.WIDE R22, R23, 0x4, R4 ;  /* 0x0000000417167825 */ /* 0x000fc800078e0204 */
[----:B--2---:R-:W-:Y:S01]  /*0910*/  FMUL R3, R16, R21 ;  /* 0x0000001510037220 */ /* 0x004fe20000400000 */
[----:B---3--:R-:W-:-:S04]  /*0920*/  FFMA R18, -R12, R12, 1 ;  /* 0x3f8000000c127423 */ /* 0x008fc8000000010c */
[----:B------:R-:W-:Y:S01]  /*0930*/  FMUL R27, R3, R18 ;  /* 0x00000012031b7220 */ /* 0x000fe20000400000 */
[----:B------:R-:W-:-:S04]  /*0940*/  IADD3 R3, PT, PT, R0, R19, RZ ;  /* 0x0000001300037210 */ /* 0x000fc80007ffe0ff */
[----:B------:R0:W-:Y:S01]  /*0950*/  STG.E desc[UR4][R22.64], R27 ;  /* 0x0000001b16007986 */ /* 0x0001e2000c101904 */
[----:B------:R-:W-:-:S13]  /*0960*/  ISETP.GE.AND P0, PT, R3, 0xf4240, PT ;  /* 0x000f42400300780c */ /* 0x000fda0003f06270 */
[----:B0-----:R-:W-:Y:S05]  /*0970*/  @!P0 BRA `(.L_x_61) ;  /* 0xfffffff800d48947 */ /* 0x001fea000383ffff */
[----:B------:R-:W-:Y:S05]  /*0980*/  EXIT ;  /* 0x000000000000794d */ /* 0x000fea0003800000 */
.L_x_62:
        /* <DEDUP_REMOVED lines=15> */
.L_x_105:


//--------------------- .text._Z8train_WfPfS_S_   --------------------------
	.section	.text._Z8train_WfPfS_S_,"ax",@progbits
	.align	128
        .global         _Z8train_WfPfS_S_
        .type           _Z8train_WfPfS_S_,@function
        .size           _Z8train_WfPfS_S_,(.L_x_106 - _Z8train_WfPfS_S_)
        .other          _Z8train_WfPfS_S_,@"STO_CUDA_ENTRY STV_DEFAULT"
_Z8train_WfPfS_S_:
.text._Z8train_WfPfS_S_:
        /* <DEDUP_REMOVED lines=25> */
[----:B------:R-:W-:Y:S02]  /*0190*/  IMAD.HI.U32 R11, R6, R5, RZ ;  /* 0x00000005060b7227 */ /* 0x000fe400078e00ff */
[----:B------:R-:W0:Y:S02]  /*01a0*/  LDC.64 R6, c[0x0][0x380] ;  /* 0x0000e000ff067b82 */ /* 0x000e240000000a00 */
[----:B------:R-:W-:-:S04]  /*01b0*/  IMAD.MOV R2, RZ, RZ, -R11 ;  /* 0x000000ffff027224 */ /* 0x000fc800078e0a0b */
[----:B------:R-:W-:Y:S02]  /*01c0*/  IMAD R5, R0, R2, R5 ;  /* 0x0000000200057224 */ /* 0x000fe400078e0205 */
[----:B------:R-:W2:Y:S03]  /*01d0*/  LDC.64 R2, c[0x0][0x388] ;  /* 0x0000e200ff027b82 */ /* 0x000ea60000000a00 */
[----:B------:R-:W-:-:S13]  /*01e0*/  ISETP.GE.U32.AND P0, PT, R5, R0, PT ;  /* 0x000000000500720c */ /* 0x000fda0003f06070 */
[----:B------:R-:W-:Y:S02]  /*01f0*/  @P0 IADD3 R5, PT, PT, -R0, R5, RZ ;  /* 0x0000000500050210 */ /* 0x000fe40007ffe1ff */
[----:B------:R-:W-:Y:S02]  /*0200*/  @P0 IADD3 R11, PT, PT, R11, 0x1, RZ ;  /* 0x000000010b0b0810 */ /* 0x000fe40007ffe0ff */
[----:B------:R-:W-:Y:S02]  /*0210*/  ISETP.GE.U32.AND P1, PT, R5, R0, PT ;  /* 0x000000000500720c */ /* 0x000fe40003f26070 */
[----:B------:R-:W3:Y:S11]  /*0220*/  LDC.64 R4, c[0x0][0x390] ;  /* 0x0000e400ff047b82 */ /* 0x000ef60000000a00 */
[----:B------:R-:W-:-:S02]  /*0230*/  @P1 IADD3 R11, PT, PT, R11, 0x1, RZ ;  /* 0x000000010b0b1810 */ /* 0x000fc40007ffe0ff */
[----:B------:R-:W-:-:S05]  /*0240*/  @!P2 LOP3.LUT R11, RZ, R0, RZ, 0x33, !PT ;  /* 0x00000000ff0ba212 */ /* 0x000fca00078e33ff */
[----:B------:R-:W-:-:S05]  /*0250*/  IMAD.IADD R8, R8, 0x1, R11 ;  /* 0x0000000108087824 */ /* 0x000fca00078e020b */
[C---:B------:R-:W-:Y:S02]  /*0260*/  LOP3.LUT R10, R8.reuse, 0x3, RZ, 0xc0, !PT ;  /* 0x00000003080a7812 */ /* 0x040fe400078ec0ff */
[----:B------:R-:W-:Y:S02]  /*0270*/  ISETP.GE.U32.AND P1, PT, R8, 0x3, PT ;  /* 0x000000030800780c */ /* 0x000fe40003f26070 */
[----:B------:R-:W-:-:S13]  /*0280*/  ISETP.NE.AND P0, PT, R10, 0x3, PT ;  /* 0x000000030a00780c */ /* 0x000fda0003f05270 */
[----:B012---:R-:W-:Y:S05]  /*0290*/  @!P0 BRA `(.L_x_64) ;  /* 0x0000000000648947 */ /* 0x007fea0003800000 */
[----:B------:R-:W0:Y:S01]  /*02a0*/  LDC.64 R10, c[0x0][0x390] ;  /* 0x0000e400ff0a7b82 */ /* 0x000e220000000a00 */
[----:B------:R-:W-:-:S04]  /*02b0*/  IADD3 R8, PT, PT, R8, 0x1, RZ ;  /* 0x0000000108087810 */ /* 0x000fc80007ffe0ff */
[----:B------:R-:W-:-:S03]  /*02c0*/  LOP3.LUT R8, R8, 0x3, RZ, 0xc0, !PT ;  /* 0x0000000308087812 */ /* 0x000fc600078ec0ff */
[----:B------:R-:W1:Y:S01]  /*02d0*/  LDC.64 R12, c[0x0][0x380] ;  /* 0x0000e000ff0c7b82 */ /* 0x000e620000000a00 */
[----:B------:R-:W-:-:S07]  /*02e0*/  IADD3 R8, PT, PT, -R8, RZ, RZ ;  /* 0x000000ff08087210 */ /* 0x000fce0007ffe1ff */
[----:B------:R-:W2:Y:S02]  /*02f0*/  LDC.64 R14, c[0x0][0x388] ;  /* 0x0000e200ff0e7b82 */ /* 0x000ea40000000a00 */
.L_x_65:
[C---:B----4-:R-:W-:Y:S01]  /*0300*/  IMAD.HI R16, R9.reuse, 0x10624dd3, RZ ;  /* 0x10624dd309107827 */ /* 0x050fe200078e02ff */
[----:B------:R-:W-:-:S04]  /*0310*/  IADD3 R23, PT, PT, R9, 0x2dc6c0, RZ ;  /* 0x002dc6c009177810 */ /* 0x000fc80007ffe0ff */
[----:B------:R-:W-:-:S04]  /*0320*/  SHF.R.U32.HI R17, RZ, 0x1f, R16 ;  /* 0x0000001fff117819 */ /* 0x000fc80000011610 */
[----:B------:R-:W-:-:S05]  /*0330*/  LEA.HI.SX32 R17, R16, R17, 0x1a ;  /* 0x0000001110117211 */ /* 0x000fca00078fd2ff */
[C---:B------:R-:W-:Y:S02]  /*0340*/  IMAD R16, R17.reuse, -0x3e8, R9 ;  /* 0xfffffc1811107824 */ /* 0x040fe400078e0209 */
[----:B0-----:R-:W-:-:S04]  /*0350*/  IMAD.WIDE R18, R17, 0x4, R10 ;  /* 0x0000000411127825 */ /* 0x001fc800078e020a */
[----:B------:R-:W-:Y:S02]  /*0360*/  VIADD R21, R16, 0xbb8 ;  /* 0x00000bb810157836 */ /* 0x000fe40000000000 */
[----:B--2---:R-:W-:Y:S01]  /*0370*/  IMAD.WIDE R16, R23, 0x4, R14 ;  /* 0x0000000417107825 */ /* 0x004fe200078e020e */
[----:B------:R-:W2:Y:S03]  /*0380*/  LDG.E R18, desc[UR4][R18.64] ;  /* 0x0000000412127981 */ /* 0x000ea6000c1e1900 */
[----:B-1----:R-:W-:Y:S01]  /*0390*/  IMAD.WIDE.U32 R20, R21, 0x4, R12 ;  /* 0x0000000415147825 */ /* 0x002fe200078e000c */
[----:B------:R-:W4:Y:S05]  /*03a0*/  LDG.E R23, desc[UR4][R16.64] ;  /* 0x0000000410177981 */ /* 0x000f2a000c1e1900 */
[----:B------:R-:W4:Y:S01]  /*03b0*/  LDG.E R21, desc[UR4][R20.64] ;  /* 0x0000000414157981 */ /* 0x000f22000c1e1900 */
[----:B------:R-:W-:-:S04]  /*03c0*/  IADD3 R8, PT, PT, R8, 0x1, RZ ;  /* 0x0000000108087810 */ /* 0x000fc80007ffe0ff */
[----:B------:R-:W-:Y:S02]  /*03d0*/  ISETP.NE.AND P0, PT, R8, RZ, PT ;  /* 0x000000ff0800720c */ /* 0x000fe40003f05270 */
[----:B------:R-:W-:Y:S01]  /*03e0*/  IADD3 R9, PT, PT, R0, R9, RZ ;  /* 0x0000000900097210 */ /* 0x000fe20007ffe0ff */
[----:B--2---:R-:W-:-:S04]  /*03f0*/  FMUL R22, R18, -9.9999997473787516356e-05 ;  /* 0xb8d1b71712167820 */ /* 0x004fc80000400000 */
[----:B----4-:R-:W-:-:S05]  /*0400*/  FFMA R23, R22, R21, R23 ;  /* 0x0000001516177223 */ /* 0x010fca0000000017 */
[----:B------:R4:W-:Y:S01]  /*0410*/  STG.E desc[UR4][R16.64], R23 ;  /* 0x0000001710007986 */ /* 0x0009e2000c101904 */
[----:B------:R-:W-:Y:S05]  /*0420*/  @P0 BRA `(.L_x_65) ;  /* 0xfffffffc00b40947 */ /* 0x000fea000383ffff */
.L_x_64:
[----:B------:R-:W-:Y:S05]  /*0430*/  BSYNC.RECONVERGENT B0 ;  /* 0x0000000000007941 */ /* 0x000fea0003800200 */
.L_x_63:
[----:B------:R-:W-:Y:S05]  /*0440*/  @!P1 EXIT ;  /* 0x000000000000994d */ /* 0x000fea0003800000 */
.L_x_66:
[C---:B------:R-:W-:Y:S01]  /*0450*/  IMAD.HI R8, R9.reuse, 0x10624dd3, RZ ;  /* 0x10624dd309087827 */ /* 0x040fe200078e02ff */
[----:B------:R-:W-:-:S04]  /*0460*/  IADD3 R15, PT, PT, R9, 0x2dc6c0, RZ ;  /* 0x002dc6c0090f7810 */ /* 0x000fc80007ffe0ff */
[----:B0-----:R-:W-:-:S04]  /*0470*/  SHF.R.U32.HI R11, RZ, 0x1f, R8 ;  /* 0x0000001fff0b7819 */ /* 0x001fc80000011608 */
[----:B------:R-:W-:-:S05]  /*0480*/  LEA.HI.SX32 R11, R8, R11, 0x1a ;  /* 0x0000000b080b7211 */ /* 0x000fca00078fd2ff */
[C---:B------:R-:W-:Y:S02]  /*0490*/  IMAD R8, R11.reuse, -0x3e8, R9 ;  /* 0xfffffc180b087824 */ /* 0x040fe400078e0209 */
[----:B---3--:R-:W-:-:S03]  /*04a0*/  IMAD.WIDE R12, R11, 0x4, R4 ;  /* 0x000000040b0c7825 */ /* 0x008fc600078e0204 */
[----:B----4-:R-:W-:Y:S01]  /*04b0*/  IADD3 R17, PT, PT, R8, 0xbb8, RZ ;  /* 0x00000bb808117810 */ /* 0x010fe20007ffe0ff */
[----:B------:R-:W-:Y:S02]  /*04c0*/  IMAD.WIDE R10, R15, 0x4, R2 ;  /* 0x000000040f0a7825 */ /* 0x000fe400078e0202 */
[----:B------:R0:W2:Y:S02]  /*04d0*/  LDG.E R12, desc[UR4][R12.64] ;  /* 0x000000040c0c7981 */ /* 0x0000a4000c1e1900 */
[----:B------:R-:W-:Y:S02]  /*04e0*/  IMAD.WIDE.U32 R16, R17, 0x4, R6 ;  /* 0x0000000411107825 */ /* 0x000fe400078e0006 */
[----:B------:R-:W3:Y:S04]  /*04f0*/  LDG.E R15, desc[UR4][R10.64] ;  /* 0x000000040a0f7981 */ /* 0x000ee8000c1e1900 */
[----:B------:R-:W3:Y:S01]  /*0500*/  LDG.E R17, desc[UR4][R16.64] ;  /* 0x0000000410117981 */ /* 0x000ee2000c1e1900 */
[----:B------:R-:W-:-:S04]  /*0510*/  IMAD.IADD R9, R0, 0x1, R9 ;  /* 0x0000000100097824 */ /* 0x000fc800078e0209 */
[----:B------:R-:W-:-:S05]  /*0520*/  IMAD.HI R8, R9, 0x10624dd3, RZ ;  /* 0x10624dd309087827 */ /* 0x000fca00078e02ff */
[----:B------:R-:W-:-:S04]  /*0530*/  SHF.R.U32.HI R19, RZ, 0x1f, R8 ;  /* 0x0000001fff137819 */ /* 0x000fc80000011608 */
[----:B------:R-:W-:-:S05]  /*0540*/  LEA.HI.SX32 R14, R8, R19, 0x1a ;  /* 0x00000013080e7211 */ /* 0x000fca00078fd2ff */
[----:B------:R-:W-:Y:S01]  /*0550*/  IMAD R18, R14, -0x3e8, R9 ;  /* 0xfffffc180e127824 */ /* 0x000fe200078e0209 */
[----:B0-----:R-:W-:-:S04]  /*0560*/  IADD3 R13, PT, PT, R9, 0x2dc6c0, RZ ;  /* 0x002dc6c0090d7810 */ /* 0x001fc80007ffe0ff */
[----:B------:R-:W-:Y:S01]  /*0570*/  IADD3 R21, PT, PT, R18, 0xbb8, RZ ;  /* 0x00000bb812157810 */ /* 0x000fe20007ffe0ff */
[----:B--2---:R-:W-:Y:S01]  /*0580*/  FMUL R8, R12, 9.9999997473787516356e-05 ;  /* 0x38d1b7170c087820 */ /* 0x004fe20000400000 */
[----:B------:R-:W-:-:S04]  /*0590*/  IMAD.WIDE R12, R13, 0x4, R2 ;  /* 0x000000040d0c7825 */ /* 0x000fc800078e0202 */
[----:B---3--:R-:W-:Y:S01]  /*05a0*/  FFMA R19, -R8, R17, R15 ;  /* 0x0000001108137223 */ /* 0x008fe2000000010f */
[----:B------:R-:W-:-:S04]  /*05b0*/  IMAD.WIDE R14, R14, 0x4, R4 ;  /* 0x000000040e0e7825 */ /* 0x000fc800078e0204 */
[----:B------:R-:W-:Y:S01]  /*05c0*/  IMAD.WIDE.U32 R16, R21, 0x4, R6 ;  /* 0x0000000415107825 */ /* 0x000fe200078e0006 */
        /* <DEDUP_REMOVED lines=8> */
[----:B------:R-:W-:Y:S02]  /*0650*/  IMAD R18, R23, -0x3e8, R9 ;  /* 0xfffffc1817127824 */ /* 0x000fe400078e0209 */
[----:B0-----:R-:W-:-:S03]  /*0660*/  VIADD R19, R9, 0x2dc6c0 ;  /* 0x002dc6c009137836 */ /* 0x001fc60000000000 */
[----:B------:R-:W-:Y:S01]  /*0670*/  IADD3 R11, PT, PT, R18, 0xbb8, RZ ;  /* 0x00000bb8120b7810 */ /* 0x000fe20007ffe0ff */
[----:B--2---:R-:W-:Y:S01]  /*0680*/  FMUL R8, R14, 9.9999997473787516356e-05 ;  /* 0x38d1b7170e087820 */ /* 0x004fe20000400000 */
[----:B------:R-:W-:-:S04]  /*0690*/  IMAD.WIDE R14, R23, 0x4, R4 ;  /* 0x00000004170e7825 */ /* 0x000fc800078e0204 */
[----:B---3--:R-:W-:Y:S01]  /*06a0*/  FFMA R21, -R8, R17, R21 ;  /* 0x0000001108157223 */ /* 0x008fe20000000115 */
[----:B------:R-:W-:-:S04]  /*06b0*/  IMAD.WIDE.U32 R16, R11, 0x4, R6 ;  /* 0x000000040b107825 */ /* 0x000fc800078e0006 */
[----:B------:R0:W-:Y:S01]  /*06c0*/  STG.E desc[UR4][R12.64], R21 ;  /* 0x000000150c007986 */ /* 0x0001e2000c101904 */
[----:B------:R-:W-:-:S03]  /*06d0*/  IMAD.WIDE R10, R19, 0x4, R2 ;  /* 0x00000004130a7825 */ /* 0x000fc600078e0202 */
[----:B------:R-:W2:Y:S04]  /*06e0*/  LDG.E R14, desc[UR4][R14.64] ;  /* 0x000000040e0e7981 */ /* 0x000ea8000c1e1900 */
[----:B------:R-:W3:Y:S04]  /*06f0*/  LDG.E R17, desc[UR4][R16.64] ;  /* 0x0000000410117981 */ /* 0x000ee8000c1e1900 */
[----:B------:R-:W3:Y:S01]  /*0700*/  LDG.E R19, desc[UR4][R10.64] ;  /* 0x000000040a137981 */ /* 0x000ee2000c1e1900 */
[----:B------:R-:W-:-:S05]  /*0710*/  IADD3 R9, PT, PT, R0, R9, RZ ;  /* 0x0000000900097210 */ /* 0x000fca0007ffe0ff */
[----:B------:R-:W-:-:S05]  /*0720*/  IMAD.HI R8, R9, 0x10624dd3, RZ ;  /* 0x10624dd309087827 */ /* 0x000fca00078e02ff */
[----:B------:R-:W-:-:S04]  /*0730*/  SHF.R.U32.HI R23, RZ, 0x1f, R8 ;  /* 0x0000001fff177819 */ /* 0x000fc80000011608 */
[----:B------:R-:W-:-:S05]  /*0740*/  LEA.HI.SX32 R23, R8, R23, 0x1a ;  /* 0x0000001708177211 */ /* 0x000fca00078fd2ff */
[----:B------:R-:W-:Y:S01]  /*0750*/  IMAD R18, R23, -0x3e8, R9 ;  /* 0xfffffc1817127824 */ /* 0x000fe200078e0209 */
[----:B------:R-:W-:Y:S01]  /*0760*/  IADD3 R25, PT, PT, R9, 0x2dc6c0, RZ ;  /* 0x002dc6c009197810 */ /* 0x000fe20007ffe0ff */
[----:B0-----:R-:W-:-:S03]  /*0770*/  IMAD.WIDE R12, R23, 0x4, R4 ;  /* 0x00000004170c7825 */ /* 0x001fc600078e0204 */
[----:B------:R-:W-:Y:S01]  /*0780*/  IADD3 R21, PT, PT, R18, 0xbb8, RZ ;  /* 0x00000bb812157810 */ /* 0x000fe20007ffe0ff */
[----:B--2---:R-:W-:-:S04]  /*0790*/  FMUL R8, R14, 9.9999997473787516356e-05 ;  /* 0x38d1b7170e087820 */ /* 0x004fc80000400000 */
[----:B------:R-:W-:-:S04]  /*07a0*/  IMAD.WIDE.U32 R14, R21, 0x4, R6 ;  /* 0x00000004150e7825 */ /* 0x000fc800078e0006 */
        /* <DEDUP_REMOVED lines=13> */
.L_x_67:
        /* <DEDUP_REMOVED lines=16> */
.L_x_106:


//--------------------- .text._Z7train_VPfS_S_    --------------------------
	.section	.text._Z7train_VPfS_S_,"ax",@progbits
	.align	128
        .global         _Z7train_VPfS_S_
        .type           _Z7train_VPfS_S_,@function
        .size           _Z7train_VPfS_S_,(.L_x_107 - _Z7train_VPfS_S_)
        .other          _Z7train_VPfS_S_,@"STO_CUDA_ENTRY STV_DEFAULT"
_Z7train_VPfS_S_:
.text._Z7train_VPfS_S_:
        /* <DEDUP_REMOVED lines=26> */
[----:B------:R-:W0:Y:S03]  /*01a0*/  LDC.64 R6, c[0x0][0x380] ;  /* 0x0000e000ff067b82 */ /* 0x000e260000000a00 */
[----:B------:R-:W-:-:S05]  /*01b0*/  IADD3 R2, PT, PT, -R11, RZ, RZ ;  /* 0x000000ff0b027210 */ /* 0x000fca0007ffe1ff */
        /* <DEDUP_REMOVED lines=8> */
[----:B------:R-:W-:-:S04]  /*0240*/  @!P2 LOP3.LUT R11, RZ, R0, RZ, 0x33, !PT ;  /* 0x00000000ff0ba212 */ /* 0x000fc800078e33ff */
[----:B------:R-:W-:-:S04]  /*0250*/  IADD3 R8, PT, PT, R8, R11, RZ ;  /* 0x0000000b08087210 */ /* 0x000fc80007ffe0ff */
        /* <DEDUP_REMOVED lines=9> */
[----:B------:R-:W2:Y:S01]  /*02f0*/  LDC.64 R12, c[0x0][0x388] ;  /* 0x0000e200ff0c7b82 */ /* 0x000ea20000000a00 */
[----:B0-----:R-:W-:-:S04]  /*0300*/  IADD3 R14, P1, PT, R14, 0x3e80, RZ ;  /* 0x00003e800e0e7810 */ /* 0x001fc80007f3e0ff */
[----:B------:R-:W-:-:S09]  /*0310*/  IADD3.X R15, PT, PT, RZ, R15, RZ, P1, !PT ;  /* 0x0000000fff0f7210 */ /* 0x000fd20000ffe4ff */
.L_x_70:
[----:B--2---:R-:W-:-:S04]  /*0320*/  IMAD.WIDE R16, R9, 0x4, R12 ;  /* 0x0000000409107825 */ /* 0x004fc800078e020c */
[C---:B------:R-:W-:Y:S02]  /*0330*/  IMAD.WIDE R20, R9.reuse, 0x4, R14 ;  /* 0x0000000409147825 */ /* 0x040fe400078e020e */
[----:B------:R-:W2:Y:S04]  /*0340*/  LDG.E R17, desc[UR4][R16.64] ;  /* 0x0000000410117981 */ /* 0x000ea8000c1e1900 */
[----:B------:R-:W2:Y:S01]  /*0350*/  LDG.E R20, desc[UR4][R20.64] ;  /* 0x0000000414147981 */ /* 0x000ea2000c1e1900 */
[----:B01----:R-:W-:Y:S01]  /*0360*/  IMAD.WIDE R18, R9, 0x4, R10 ;  /* 0x0000000409127825 */ /* 0x003fe200078e020a */
[----:B------:R-:W-:Y:S02]  /*0370*/  IADD3 R8, PT, PT, R8, 0x1, RZ ;  /* 0x0000000108087810 */ /* 0x000fe40007ffe0ff */
[----:B------:R-:W-:-:S02]  /*0380*/  IADD3 R9, PT, PT, R0, R9, RZ ;  /* 0x0000000900097210 */ /* 0x000fc40007ffe0ff */
[----:B------:R-:W-:Y:S01]  /*0390*/  ISETP.NE.AND P1, PT, R8, RZ, PT ;  /* 0x000000ff0800720c */ /* 0x000fe20003f25270 */
[C---:B--2---:R-:W-:Y:S01]  /*03a0*/  FADD R22, R20.reuse, -R17 ;  /* 0x8000001114167221 */ /* 0x044fe20000000000 */
[----:B------:R-:W-:-:S04]  /*03b0*/  FFMA R23, -R20, R20, 1 ;  /* 0x3f80000014177423 */ /* 0x000fc80000000114 */
[----:B------:R-:W-:-:S05]  /*03c0*/  FMUL R23, R22, R23 ;  /* 0x0000001716177220 */ /* 0x000fca0000400000 */
[----:B------:R0:W-:Y:S02]  /*03d0*/  STG.E desc[UR4][R18.64], R23 ;  /* 0x0000001712007986 */ /* 0x0001e4000c101904 */
[----:B------:R-:W-:Y:S05]  /*03e0*/  @P1 BRA `(.L_x_70) ;  /* 0xfffffffc00cc1947 */ /* 0x000fea000383ffff */
.L_x_69:
[----:B------:R-:W-:Y:S05]  /*03f0*/  BSYNC.RECONVERGENT B0 ;  /* 0x0000000000007941 */ /* 0x000fea0003800200 */
.L_x_68:
[----:B------:R-:W-:Y:S05]  /*0400*/  @!P0 EXIT ;  /* 0x000000000000894d */ /* 0x000fea0003800000 */
.L_x_71:
[----:B--2---:R-:W-:-:S04]  /*0410*/  IMAD.WIDE R16, R9, 0x4, R6 ;  /* 0x0000000409107825 */ /* 0x004fc800078e0206 */
[----:B0-----:R-:W-:Y:S01]  /*0420*/  IMAD.WIDE R18, R9, 0x4, R2 ;  /* 0x0000000409127825 */ /* 0x001fe200078e0202 */
[----:B------:R-:W2:Y:S04]  /*0430*/  LDG.E R8, desc[UR4][R16.64+0x3e80] ;  /* 0x003e800410087981 */ /* 0x000ea8000c1e1900 */
[----:B------:R-:W4:Y:S01]  /*0440*/  LDG.E R11, desc[UR4][R18.64] ;  /* 0x00000004120b7981 */ /* 0x000f22000c1e1900 */
[----:B------:R-:W-:-:S04]  /*0450*/  IMAD.WIDE R14, R0, 0x4, R16 ;  /* 0x00000004000e7825 */ /* 0x000fc800078e0210 */
[C---:B--2---:R-:W-:Y:S01]  /*0460*/  FFMA R13, -R8.reuse, R8, 1 ;  /* 0x3f800000080d7423 */ /* 0x044fe20000000108 */
[----:B----4-:R-:W-:Y:S01]  /*0470*/  FADD R12, R8, -R11 ;  /* 0x8000000b080c7221 */ /* 0x010fe20000000000 */
[----:B---3--:R-:W-:-:S04]  /*0480*/  IMAD.WIDE R10, R9, 0x4, R4 ;  /* 0x00000004090a7825 */ /* 0x008fc800078e0204 */
[----:B------:R-:W-:Y:S01]  /*0490*/  FMUL R23, R12, R13 ;  /* 0x0000000d0c177220 */ /* 0x000fe20000400000 */
[----:B------:R-:W-:-:S04]  /*04a0*/  IMAD.WIDE R12, R0, 0x4, R18 ;  /* 0x00000004000c7825 */ /* 0x000fc800078e0212 */
[----:B------:R0:W-:Y:S04]  /*04b0*/  STG.E desc[UR4][R10.64], R23 ;  /* 0x000000170a007986 */ /* 0x0001e8000c101904 */
[----:B------:R-:W2:Y:S04]  /*04c0*/  LDG.E R8, desc[UR4][R14.64+0x3e80] ;  /* 0x003e80040e087981 */ /* 0x000ea8000c1e1900 */
[----:B------:R-:W2:Y:S01]  /*04d0*/  LDG.E R21, desc[UR4][R12.64] ;  /* 0x000000040c157981 */ /* 0x000ea2000c1e1900 */
[----:B------:R-:W-:-:S04]  /*04e0*/  IMAD.WIDE R16, R0, 0x4, R10 ;  /* 0x0000000400107825 */ /* 0x000fc800078e020a */
[----:B------:R-:W-:-:S04]  /*04f0*/  IMAD.WIDE R18, R0, 0x4, R14 ;  /* 0x0000000400127825 */ /* 0x000fc800078e020e */
[C---:B--2---:R-:W-:Y:S01]  /*0500*/  FADD R21, R8.reuse, -R21 ;  /* 0x8000001508157221 */ /* 0x044fe20000000000 */
[----:B------:R-:W-:-:S04]  /*0510*/  FFMA R8, -R8, R8, 1 ;  /* 0x3f80000008087423 */ /* 0x000fc80000000108 */
[----:B------:R-:W-:Y:S01]  /*0520*/  FMUL R25, R21, R8 ;  /* 0x0000000815197220 */ /* 0x000fe20000400000 */
[----:B------:R-:W-:-:S04]  /*0530*/  IMAD.WIDE R20, R0, 0x4, R12 ;  /* 0x0000000400147825 */ /* 0x000fc800078e020c */
[----:B------:R1:W-:Y:S04]  /*0540*/  STG.E desc[UR4][R16.64], R25 ;  /* 0x0000001910007986 */ /* 0x0003e8000c101904 */
[----:B------:R-:W2:Y:S04]  /*0550*/  LDG.E R8, desc[UR4][R18.64+0x3e80] ;  /* 0x003e800412087981 */ /* 0x000ea8000c1e1900 */
[----:B0-----:R-:W3:Y:S01]  /*0560*/  LDG.E R11, desc[UR4][R20.64] ;  /* 0x00000004140b7981 */ /* 0x001ee2000c1e1900 */
[C---:B--2---:R-:W-:Y:S01]  /*0570*/  FFMA R13, -R8.reuse, R8, 1 ;  /* 0x3f800000080d7423 */ /* 0x044fe20000000108 */
[----:B---3--:R-:W-:Y:S01]  /*0580*/  FADD R14, R8, -R11 ;  /* 0x8000000b080e7221 */ /* 0x008fe20000000000 */
[----:B------:R-:W-:-:S04]  /*0590*/  IMAD.WIDE R10, R0, 0x4, R16 ;  /* 0x00000004000a7825 */ /* 0x000fc800078e0210 */
[----:B------:R-:W-:Y:S01]  /*05a0*/  FMUL R23, R14, R13 ;  /* 0x0000000d0e177220 */ /* 0x000fe20000400000 */
[----:B------:R-:W-:-:S04]  /*05b0*/  IMAD.WIDE R12, R0, 0x4, R18 ;  /* 0x00000004000c7825 */ /* 0x000fc800078e0212 */
[C---:B------:R-:W-:Y:S01]  /*05c0*/  IMAD.WIDE R14, R0.reuse, 0x4, R20 ;  /* 0x00000004000e7825 */ /* 0x040fe200078e0214 */
[----:B------:R2:W-:Y:S04]  /*05d0*/  STG.E desc[UR4][R10.64], R23 ;  /* 0x000000170a007986 */ /* 0x0005e8000c101904 */
[----:B------:R-:W3:Y:S04]  /*05e0*/  LDG.E R12, desc[UR4][R12.64+0x3e80] ;  /* 0x003e80040c0c7981 */ /* 0x000ee8000c1e1900 */
[----:B------:R-:W4:Y:S01]  /*05f0*/  LDG.E R15, desc[UR4][R14.64] ;  /* 0x000000040e0f7981 */ /* 0x000f22000c1e1900 */
[C---:B-1----:R-:W-:Y:S01]  /*0600*/  IMAD.WIDE R16, R0.reuse, 0x4, R10 ;  /* 0x0000000400107825 */ /* 0x042fe200078e020a */
[----:B------:R-:W-:-:S04]  /*0610*/  LEA R9, R0, R9, 0x2 ;  /* 0x0000000900097211 */ /* 0x000fc800078e10ff */
[----:B------:R-:W-:Y:S01]  /*0620*/  ISETP.GE.AND P0, PT, R9, 0x3e8, PT ;  /* 0x000003e80900780c */ /* 0x000fe20003f06270 */
[C---:B---3--:R-:W-:Y:S01]  /*0630*/  FFMA R19, -R12.reuse, R12, 1 ;  /* 0x3f8000000c137423 */ /* 0x048fe2000000010c */
[----:B----4-:R-:W-:-:S04]  /*0640*/  FADD R8, R12, -R15 ;  /* 0x8000000f0c087221 */ /* 0x010fc80000000000 */
[----:B------:R-:W-:-:S05]  /*0650*/  FMUL R19, R8, R19 ;  /* 0x0000001308137220 */ /* 0x000fca0000400000 */
[----:B------:R2:W-:Y:S02]  /*0660*/  STG.E desc[UR4][R16.64], R19 ;  /* 0x0000001310007986 */ /* 0x0005e4000c101904 */
[----:B------:R-:W-:Y:S05]  /*0670*/  @!P0 BRA `(.L_x_71) ;  /* 0xfffffffc00648947 */ /* 0x000fea000383ffff */
[----:B------:R-:W-:Y:S05]  /*0680*/  EXIT ;  /* 0x000000000000794d */ /* 0x000fea0003800000 */
.L_x_72:
        /* <DEDUP_REMOVED lines=15> */
.L_x_107:


//--------------------- .text._Z10predict_YpPfS_  --------------------------
	.section	.text._Z10predict_YpPfS_,"ax",@progbits
	.align	128
        .global         _Z10predict_YpPfS_
        .type           _Z10predict_YpPfS_,@function
        .size           _Z10predict_YpPfS_,(.L_x_108 - _Z10predict_YpPfS_)
        .other          _Z10predict_YpPfS_,@"STO_CUDA_ENTRY STV_DEFAULT"
_Z10predict_YpPfS_:
.text._Z10predict_YpPfS_:
        /* <DEDUP_REMOVED lines=10> */
[C---:B------:R-:W-:Y:S01]  /*00a0*/  IMAD.IADD R4, R0.reuse, 0x1, R7 ;  /* 0x0000000100047824 */ /* 0x040fe200078e0207 */
[----:B------:R-:W-:Y:S01]  /*00b0*/  IADD3 R9, PT, PT, RZ, -R0, RZ ;  /* 0x80000000ff097210 */ /* 0x000fe20007ffe0ff */
[----:B------:R-:W1:Y:S01]  /*00c0*/  LDCU.64 UR4, c[0x0][0x358] ;  /* 0x00006b00ff0477ac */ /* 0x000e620008000a00 */
[----:B------:R-:W-:Y:S01]  /*00d0*/  ISETP.NE.U32.AND P2, PT, R0, RZ, PT ;  /* 0x000000ff0000720c */ /* 0x000fe20003f45070 */
[----:B------:R-:W-:Y:S01]  /*00e0*/  BSSY.RECONVERGENT B0, `(.L_x_73) ;  /* 0x000002a000007945 */ /* 0x000fe20003800200 */
[C---:B------:R-:W-:Y:S02]  /*00f0*/  ISETP.GE.AND P0, PT, R4.reuse, 0x3e8, PT ;  /* 0x000003e80400780c */ /* 0x040fe40003f06270 */
[----:B------:R-:W-:Y:S02]  /*0100*/  VIMNMX R5, PT, PT, R4, 0x3e8, !PT ;  /* 0x000003e804057848 */ /* 0x000fe40007fe0100 */
[----:B------:R-:W-:-:S04]  /*0110*/  SEL R6, RZ, 0x1, P0 ;  /* 0x00000001ff067807 */ /* 0x000fc80000000000 */
[----:B------:R-:W-:Y:S01]  /*0120*/  IADD3 R5, PT, PT, R5, -R4, -R6 ;  /* 0x8000000405057210 */ /* 0x000fe20007ffe806 */
[----:B0-----:R-:W0:Y:S02]  /*0130*/  MUFU.RCP R8, R8 ;  /* 0x0000000800087308 */ /* 0x001e240000001000 */
[----:B0-----:R-:W-:-:S06]  /*0140*/  IADD3 R2, PT, PT, R8, 0xffffffe, RZ ;  /* 0x0ffffffe08027810 */ /* 0x001fcc0007ffe0ff */
[----:B------:R0:W2:Y:S02]  /*0150*/  F2I.FTZ.U32.TRUNC.NTZ R3, R2 ;  /* 0x0000000200037305 */ /* 0x0000a4000021f000 */
[----:B0-----:R-:W-:Y:S02]  /*0160*/  HFMA2 R2, -RZ, RZ, 0, 0 ;  /* 0x00000000ff027431 */ /* 0x001fe400000001ff */
[----:B--2---:R-:W-:-:S04]  /*0170*/  IMAD R9, R9, R3, RZ ;  /* 0x0000000309097224 */ /* 0x004fc800078e02ff */
[----:B------:R-:W-:-:S06]  /*0180*/  IMAD.HI.U32 R8, R3, R9, R2 ;  /* 0x0000000903087227 */ /* 0x000fcc00078e0002 */
[----:B------:R-:W-:-:S04]  /*0190*/  IMAD.HI.U32 R9, R8, R5, RZ ;  /* 0x0000000508097227 */ /* 0x000fc800078e00ff */
[----:B------:R-:W-:-:S04]  /*01a0*/  IMAD.MOV R2, RZ, RZ, -R9 ;  /* 0x000000ffff027224 */ /* 0x000fc800078e0a09 */
[----:B------:R-:W-:Y:S02]  /*01b0*/  IMAD R5, R0, R2, R5 ;  /* 0x0000000200057224 */ /* 0x000fe400078e0205 */
[----:B------:R-:W0:Y:S03]  /*01c0*/  LDC.64 R2, c[0x0][0x388] ;  /* 0x0000e200ff027b82 */ /* 0x000e260000000a00 */
[----:B------:R-:W-:-:S13]  /*01d0*/  ISETP.GE.U32.AND P0, PT, R5, R0, PT ;  /* 0x000000000500720c */ /* 0x000fda0003f06070 */
[----:B------:R-:W-:Y:S01]  /*01e0*/  @P0 IADD3 R5, PT, PT, -R0, R5, RZ ;  /* 0x0000000500050210 */ /* 0x000fe20007ffe1ff */
[----:B------:R-:W-:-:S03]  /*01f0*/  @P0 VIADD R9, R9, 0x1 ;  /* 0x0000000109090836 */ /* 0x000fc60000000000 */
        /* <DEDUP_REMOVED lines=10> */
[----:B------:R-:W-:-:S04]  /*02a0*/  IADD3 R6, PT, PT, R6, 0x1, RZ ;  /* 0x0000000106067810 */ /* 0x000fc80007ffe0ff */
[----:B------:R-:W-:-:S03]  /*02b0*/  LOP3.LUT R6, R6, 0x3, RZ, 0xc0, !PT ;  /* 0x0000000306067812 */ /* 0x000fc600078ec0ff */
[----:B------:R-:W1:Y:S01]  /*02c0*/  LDC.64 R14, c[0x0][0x388] ;  /* 0x0000e200ff0e7b82 */ /* 0x000e620000000a00 */
[----:B------:R-:W-:Y:S02]  /*02d0*/  IADD3 R6, PT, PT, -R6, RZ, RZ ;  /* 0x000000ff06067210 */ /* 0x000fe40007ffe1ff */
[----:B0-----:R-:W-:-:S05]  /*02e0*/  IADD3 R12, P1, PT, R12, 0x3e80, RZ ;  /* 0x00003e800c0c7810 */ /* 0x001fca0007f3e0ff */
[----:B------:R-:W-:-:S08]  /*02f0*/  IMAD.X R13, RZ, RZ, R13, P1 ;  /* 0x000000ffff0d7224 */ /* 0x000fd000008e060d */
.L_x_75:
[----:B0-----:R-:W-:-:S06]  /*0300*/  IMAD.WIDE R10, R7, 0x4, R12 ;  /* 0x00000004070a7825 */ /* 0x001fcc00078e020c */
[----:B------:R-:W3:Y:S01]  /*0310*/  LDG.E R11, desc[UR4][R10.64] ;  /* 0x000000040a0b7981 */ /* 0x000ee2000c1e1900 */
[----:B-1----:R-:W-:Y:S01]  /*0320*/  IMAD.WIDE R8, R7, 0x4, R14 ;  /* 0x0000000407087825 */ /* 0x002fe200078e020e */
[----:B------:R-:W-:-:S03]  /*0330*/  IADD3 R7, PT, PT, R0, R7, RZ ;  /* 0x0000000700077210 */ /* 0x000fc60007ffe0ff */
[----:B------:R-:W-:-:S05]  /*0340*/  VIADD R6, R6, 0x1 ;  /* 0x0000000106067836 */ /* 0x000fca0000000000 */
[----:B------:R-:W-:Y:S01]  /*0350*/  ISETP.NE.AND P1, PT, R6, RZ, PT ;  /* 0x000000ff0600720c */ /* 0x000fe20003f25270 */
[----:B---3--:R0:W-:-:S12]  /*0360*/  STG.E desc[UR4][R8.64], R11 ;  /* 0x0000000b08007986 */ /* 0x0081d8000c101904 */
[----:B------:R-:W-:Y:S05]  /*0370*/  @P1 BRA `(.L_x_75) ;  /* 0xfffffffc00e01947 */ /* 0x000fea000383ffff */
.L_x_74:
[----:B------:R-:W-:Y:S05]  /*0380*/  BSYNC.RECONVERGENT B0 ;  /* 0x0000000000007941 */ /* 0x000fea0003800200 */
.L_x_73:
[----:B------:R-:W-:Y:S05]  /*0390*/  @!P0 EXIT ;  /* 0x000000000000894d */ /* 0x000fea0003800000 */
.L_x_76:
[----:B012---:R-:W-:-:S05]  /*03a0*/  IMAD.WIDE R8, R7, 0x4, R4 ;  /* 0x0000000407087825 */ /* 0x007fca00078e0204 */
        /* <DEDUP_REMOVED lines=13> */
[----:B------:R-:W-:-:S04]  /*0480*/  IMAD.WIDE R8, R0, 0x4, R16 ;  /* 0x0000000400087825 */ /* 0x000fc800078e0210 */
[----:B------:R-:W-:-:S05]  /*0490*/  IMAD R7, R0, 0x4, R7 ;  /* 0x0000000400077824 */ /* 0x000fca00078e0207 */
[----:B------:R-:W-:Y:S01]  /*04a0*/  ISETP.GE.AND P0, PT, R7, 0x3e8, PT ;  /* 0x000003e80700780c */ /* 0x000fe20003f06270 */
[----:B--2---:R1:W-:-:S12]  /*04b0*/  STG.E desc[UR4][R8.64], R19 ;  /* 0x0000001308007986 */ /* 0x0043d8000c101904 */
[----:B------:R-:W-:Y:S05]  /*04c0*/  @!P0 BRA `(.L_x_76) ;  /* 0xfffffffc00b48947 */ /* 0x000fea000383ffff */
[----:B------:R-:W-:Y:S05]  /*04d0*/  EXIT ;  /* 0x000000000000794d */ /* 0x000fea0003800000 */
.L_x_77:
        /* <DEDUP_REMOVED lines=10> */
.L_x_108:


//--------------------- .text._Z10predict_NkPfS_i --------------------------
	.section	.text._Z10predict_NkPfS_i,"ax",@progbits
	.align	128
        .global         _Z10predict_NkPfS_i
        .type           _Z10predict_NkPfS_i,@function
        .size           _Z10predict_NkPfS_i,(.L_x_109 - _Z10predict_NkPfS_i)
        .other          _Z10predict_NkPfS_i,@"STO_CUDA_ENTRY STV_DEFAULT"
_Z10predict_NkPfS_i:
.text._Z10predict_NkPfS_i:
        /* <DEDUP_REMOVED lines=24> */
[----:B------:R-:W-:Y:S02]  /*0180*/  IMAD.HI.U32 R4, R3, R7, R2 ;  /* 0x0000000703047227 */ /* 0x000fe400078e0002 */
[----:B------:R-:W0:Y:S04]  /*0190*/  LDC R7, c[0x0][0x390] ;  /* 0x0000e400ff077b82 */ /* 0x000e280000000800 */
[----:B------:R-:W-:-:S04]  /*01a0*/  IMAD.HI.U32 R11, R4, R5, RZ ;  /* 0x00000005040b7227 */ /* 0x000fc800078e00ff */
[----:B------:R-:W2:Y:S01]  /*01b0*/  LDC.64 R2, c[0x0][0x388] ;  /* 0x0000e200ff027b82 */ /* 0x000ea20000000a00 */
[----:B------:R-:W-:-:S05]  /*01c0*/  IADD3 R0, PT, PT, -R11, RZ, RZ ;  /* 0x000000ff0b007210 */ /* 0x000fca0007ffe1ff */
[----:B------:R-:W-:-:S05]  /*01d0*/  IMAD R5, R6, R0, R5 ;  /* 0x0000000006057224 */ /* 0x000fca00078e0205 */
        /* <DEDUP_REMOVED lines=12> */
[----:B------:R-:W0:Y:S01]  /*02a0*/  LDC R8, c[0x0][0x390] ;  /* 0x0000e400ff087b82 */ /* 0x000e220000000800 */
[----:B------:R-:W-:Y:S01]  /*02b0*/  IADD3 R0, PT, PT, R0, 0x1, RZ ;  /* 0x0000000100007810 */ /* 0x000fe20007ffe0ff */
[----:B------:R-:W-:-:S03]  /*02c0*/  IMAD R17, R9, 0x3e8, RZ ;  /* 0x000003e809117824 */ /* 0x000fc600078e02ff */
[----:B------:R-:W-:-:S03]  /*02d0*/  LOP3.LUT R0, R0, 0x3, RZ, 0xc0, !PT ;  /* 0x0000000300007812 */ /* 0x000fc600078ec0ff */
[----:B------:R-:W1:Y:S08]  /*02e0*/  LDC.64 R10, c[0x0][0x380] ;  /* 0x0000e000ff0a7b82 */ /* 0x000e700000000a00 */
[----:B------:R-:W2:Y:S01]  /*02f0*/  LDC.64 R12, c[0x0][0x388] ;  /* 0x0000e200ff0c7b82 */ /* 0x000ea20000000a00 */
[----:B0-----:R-:W-:Y:S01]  /*0300*/  IMAD R15, R8, 0x3e8, R9 ;  /* 0x000003e8080f7824 */ /* 0x001fe200078e0209 */
[----:B------:R-:W-:-:S07]  /*0310*/  IADD3 R8, PT, PT, -R0, RZ, RZ ;  /* 0x000000ff00087210 */ /* 0x000fce0007ffe1ff */
.L_x_80:
[----:B0-2---:R-:W-:-:S05]  /*0320*/  IMAD.WIDE R18, R17, 0x4, R12 ;  /* 0x0000000411127825 */ /* 0x005fca00078e020c */
[----:B------:R-:W2:Y:S01]  /*0330*/  LDG.E R14, desc[UR4][R18.64] ;  /* 0x00000004120e7981 */ /* 0x000ea2000c1e1900 */
[----:B------:R-:W-:Y:S01]  /*0340*/  MOV R22, 0x3c80f082 ;  /* 0x3c80f08200167802 */ /* 0x000fe20000000f00 */
[----:B------:R-:W-:Y:S01]  /*0350*/  HFMA2 R21, -RZ, RZ, 1.875, 0 ;  /* 0x3f800000ff157431 */ /* 0x000fe200000001ff */
[----:B------:R-:W-:Y:S01]  /*0360*/  IADD3 R8, PT, PT, R8, 0x1, RZ ;  /* 0x0000000108087810 */ /* 0x000fe20007ffe0ff */
[C---:B------:R-:W-:Y:S01]  /*0370*/  IMAD R17, R6.reuse, 0x3e8, R17 ;  /* 0x000003e806117824 */ /* 0x040fe200078e0211 */
[----:B------:R-:W-:Y:S01]  /*0380*/  IADD3 R9, PT, PT, R6, R9, RZ ;  /* 0x0000000906097210 */ /* 0x000fe20007ffe0ff */
[C---:B--2---:R-:W-:Y:S01]  /*0390*/  FMUL R0, |R14|.reuse, 2.8853900432586669922 ;  /* 0x4038aa3b0e007820 */ /* 0x044fe20000400200 */
[C---:B------:R-:W-:Y:S01]  /*03a0*/  FMUL R23, R14.reuse, R14 ;  /* 0x0000000e0e177220 */ /* 0x040fe20000400000 */
[C---:B------:R-:W-:Y:S02]  /*03b0*/  FSETP.GE.AND P2, PT, |R14|.reuse, 0.60000002384185791016, PT ;  /* 0x3f19999a0e00780b */ /* 0x040fe40003f46200 */
[----:B------:R-:W-:Y:S01]  /*03c0*/  FSETP.GE.AND P1, PT, |R14|, 9.010913848876953125, PT ;  /* 0x41102cb40e00780b */ /* 0x000fe20003f26200 */
[C---:B------:R-:W-:Y:S01]  /*03d0*/  FFMA R22, R23.reuse, R22, -0.052303962409496307373 ;  /* 0xbd563cae17167423 */ /* 0x040fe20000000016 */
[----:B------:R-:W0:Y:S03]  /*03e0*/  MUFU.EX2 R0, R0 ;  /* 0x0000000000007308 */ /* 0x000e260000000800 */
[----:B------:R-:W-:Y:S01]  /*03f0*/  FFMA R22, R23, R22, 0.1331529766321182251 ;  /* 0x3e08594117167423 */ /* 0x000fe20000000016 */
[----:B0-----:R-:W-:-:S03]  /*0400*/  FADD R16, R0, 1 ;  /* 0x3f80000000107421 */ /* 0x001fc60000000000 */
[----:B------:R-:W-:-:S04]  /*0410*/  FFMA R0, R23, R22, -0.33332768082618713379 ;  /* 0xbeaaa9ed17007423 */ /* 0x000fc80000000016 */
[----:B------:R-:W-:Y:S01]  /*0420*/  FFMA R23, R23, R0, RZ ;  /* 0x0000000017177223 */ /* 0x000fe200000000ff */
[----:B------:R-:W0:Y:S02]  /*0430*/  MUFU.RCP R16, R16 ;  /* 0x0000001000107308 */ /* 0x000e240000001000 */
[----:B0-----:R-:W-:-:S05]  /*0440*/  FFMA R20, R16, -2, R21 ;  /* 0xc000000010147823 */ /* 0x001fca0000000015 */
[----:B------:R-:W-:Y:S02]  /*0450*/  FSEL R19, R20, 1, !P1 ;  /* 0x3f80000014137808 */ /* 0x000fe40004800000 */
[----:B------:R-:W-:Y:S02]  /*0460*/  ISETP.NE.AND P1, PT, R8, RZ, PT ;  /* 0x000000ff0800720c */ /* 0x000fe40003f25270 */
[----:B------:R-:W-:Y:S01]  /*0470*/  LOP3.LUT R21, R19, 0x80000000, R14, 0xb8, !PT ;  /* 0x8000000013157812 */ /* 0x000fe200078eb80e */
[----:B-1----:R-:W-:-:S04]  /*0480*/  IMAD.WIDE R18, R15, 0x4, R10 ;  /* 0x000000040f127825 */ /* 0x002fc800078e020a */
[----:B------:R-:W-:Y:S01]  /*0490*/  @!P2 FFMA R21, R14, R23, R14 ;  /* 0x000000170e15a223 */ /* 0x000fe2000000000e */
[----:B------:R-:W-:-:S04]  /*04a0*/  IADD3 R15, PT, PT, R6, R15, RZ ;  /* 0x0000000f060f7210 */ /* 0x000fc80007ffe0ff */
[----:B------:R0:W-:Y:S01]  /*04b0*/  STG.E desc[UR4][R18.64], R21 ;  /* 0x0000001512007986 */ /* 0x0001e2000c101904 */
[----:B------:R-:W-:Y:S05]  /*04c0*/  @P1 BRA `(.L_x_80) ;  /* 0xfffffffc00941947 */ /* 0x000fea000383ffff */
.L_x_79:
[----:B------:R-:W-:Y:S05]  /*04d0*/  BSYNC.RECONVERGENT B0 ;  /* 0x0000000000007941 */ /* 0x000fea0003800200 */
.L_x_78:
[----:B------:R-:W-:Y:S05]  /*04e0*/  @!P0 EXIT ;  /* 0x000000000000894d */ /* 0x000fea0003800000 */
.L_x_81:
[----:B------:R-:W-:-:S04]  /*04f0*/  IMAD R11, R9, 0x3e8, RZ ;  /* 0x000003e8090b7824 */ /* 0x000fc800078e02ff */
[----:B------:R-:W-:-:S05]  /*0500*/  IMAD.WIDE R10, R11, 0x4, R2 ;  /* 0x000000040b0a7825 */ /* 0x000fca00078e0202 */
[----:B-1----:R1:W2:Y:S01]  /*0510*/  LDG.E R13, desc[UR4][R10.64] ;  /* 0x000000040a0d7981 */ /* 0x0022a2000c1e1900 */
[----:B------:R-:W-:Y:S01]  /*0520*/  MOV R12, 0x3c80f082 ;  /* 0x3c80f082000c7802 */ /* 0x000fe20000000f00 */
[----:B------:R-:W-:Y:S02]  /*0530*/  HFMA2 R8, -RZ, RZ, 1.875, 0 ;  /* 0x3f800000ff087431 */ /* 0x000fe400000001ff */
[----:B-1----:R-:W-:-:S04]  /*0540*/  IMAD.WIDE R10, R6, 0xfa0, R10 ;  /* 0x00000fa0060a7825 */ /* 0x002fc800078e020a */
[C---:B--2---:R-:W-:Y:S01]  /*0550*/  FMUL R0, |R13|.reuse, 2.8853900432586669922 ;  /* 0x4038aa3b0d007820 */ /* 0x044fe20000400200 */
[C---:B0-----:R-:W-:Y:S01]  /*0560*/  FMUL R19, R13.reuse, R13 ;  /* 0x0000000d0d137220 */ /* 0x041fe20000400000 */
[C---:B------:R-:W-:Y:S02]  /*0570*/  FSETP.GE.AND P1, PT, |R13|.reuse, 0.60000002384185791016, PT ;  /* 0x3f19999a0d00780b */ /* 0x040fe40003f26200 */
[----:B------:R-:W-:Y:S01]  /*0580*/  FSETP.GE.AND P0, PT, |R13|, 9.010913848876953125, PT ;  /* 0x41102cb40d00780b */ /* 0x000fe20003f06200 */
[C---:B------:R-:W-:Y:S01]  /*0590*/  FFMA R16, R19.reuse, R12, -0.052303962409496307373 ;  /* 0xbd563cae13107423 */ /* 0x040fe2000000000c */
[----:B------:R-:W0:Y:S03]  /*05a0*/  MUFU.EX2 R0, R0 ;  /* 0x0000000000007308 */ /* 0x000e260000000800 */
[----:B------:R-:W-:Y:S01]  /*05b0*/  FFMA R18, R19, R16, 0.1331529766321182251 ;  /* 0x3e08594113127423 */ /* 0x000fe20000000010 */
[----:B0-----:R-:W-:-:S03]  /*05c0*/  FADD R14, R0, 1 ;  /* 0x3f800000000e7421 */ /* 0x001fc60000000000 */
[C---:B------:R-:W-:Y:S01]  /*05d0*/  FFMA R0, R19.reuse, R18, -0.33332768082618713379 ;  /* 0xbeaaa9ed13007423 */ /* 0x040fe20000000012 */
[----:B------:R-:W0:Y:S03]  /*05e0*/  MUFU.RCP R15, R14 ;  /* 0x0000000e000f7308 */ /* 0x000e260000001000 */
[----:B------:R-:W-:Y:S01]  /*05f0*/  FFMA R0, R19, R0, RZ ;  /* 0x0000000013007223 */ /* 0x000fe200000000ff */
[----:B0-----:R-:W-:-:S05]  /*0600*/  FFMA R15, R15, -2, R8 ;  /* 0xc00000000f0f7823 */ /* 0x001fca0000000008 */
[----:B------:R-:W-:Y:S01]  /*0610*/  FSEL R16, R15, 1, !P0 ;  /* 0x3f8000000f107808 */ /* 0x000fe20004000000 */
[----:B------:R-:W-:-:S03]  /*0620*/  IMAD R15, R7, 0x3e8, R9 ;  /* 0x000003e8070f7824 */ /* 0x000fc600078e0209 */
[----:B------:R-:W-:Y:S01]  /*0630*/  LOP3.LUT R17, R16, 0x80000000, R13, 0xb8, !PT ;  /* 0x8000000010117812 */ /* 0x000fe200078eb80d */
[----:B---3--:R-:W-:-:S04]  /*0640*/  IMAD.WIDE R14, R15, 0x4, R4 ;  /* 0x000000040f0e7825 */ /* 0x008fc800078e0204 */
[----:B------:R-:W-:-:S05]  /*0650*/  @!P1 FFMA R17, R13, R0, R13 ;  /* 0x000000000d119223 */ /* 0x000fca000000000d */
[----:B------:R0:W-:Y:S04]  /*0660*/  STG.E desc[UR4][R14.64], R17 ;  /* 0x000000110e007986 */ /* 0x0001e8000c101904 */
[----:B------:R1:W2:Y:S01]  /*0670*/  LDG.E R13, desc[UR4][R10.64] ;  /* 0x000000040a0d7981 */ /* 0x0002a2000c1e1900 */
[----:B0-----:R-:W-:-:S04]  /*0680*/  IMAD.WIDE R14, R6, 0x4, R14 ;  /* 0x00000004060e7825 */ /* 0x001fc800078e020e */
[----:B-1----:R-:W-:-:S04]  /*0690*/  IMAD.WIDE R10, R6, 0xfa0, R10 ;  /* 0x00000fa0060a7825 */ /* 0x002fc800078e020a */
[C---:B--2---:R-:W-:Y:S01]  /*06a0*/  FMUL R16, |R13|.reuse, 2.8853900432586669922 ;  /* 0x4038aa3b0d107820 */ /* 0x044fe20000400200 */
[C---:B------:R-:W-:Y:S01]  /*06b0*/  FMUL R21, R13.reuse, R13 ;  /* 0x0000000d0d157220 */ /* 0x040fe20000400000 */
[C---:B------:R-:W-:Y:S02]  /*06c0*/  FSETP.GE.AND P1, PT, |R13|.reuse, 0.60000002384185791016, PT ;  /* 0x3f19999a0d00780b */ /* 0x040fe40003f26200 */
[----:B------:R-:W-:Y:S01]  /*06d0*/  FSETP.GE.AND P0, PT, |R13|, 9.010913848876953125, PT ;  /* 0x41102cb40d00780b */ /* 0x000fe20003f06200 */
[C---:B------:R-:W-:Y:S01]  /*06e0*/  FFMA R0, R21.reuse, R12, -0.052303962409496307373 ;  /* 0xbd563cae15007423 */ /* 0x040fe2000000000c */
[----:B------:R-:W0:Y:S03]  /*06f0*/  MUFU.EX2 R16, R16 ;  /* 0x0000001000107308 */ /* 0x000e260000000800 */
[----:B------:R-:W-:-:S04]  /*0700*/  FFMA R0, R21, R0, 0.1331529766321182251 ;  /* 0x3e08594115007423 */ /* 0x000fc80000000000 */
[----:B------:R-:W-:-:S04]  /*0710*/  FFMA R0, R21, R0, -0.33332768082618713379 ;  /* 0xbeaaa9ed15007423 */ /* 0x000fc80000000000 */
[----:B------:R-:W-:Y:S01]  /*0720*/  FFMA R0, R21, R0, RZ ;  /* 0x0000000015007223 */ /* 0x000fe200000000ff */
[----:B0-----:R-:W-:-:S04]  /*0730*/  FADD R18, R16, 1 ;  /* 0x3f80000010127421 */ /* 0x001fc80000000000 */
[----:B------:R-:W0:Y:S02]  /*0740*/  MUFU.RCP R19, R18 ;  /* 0x0000001200137308 */ /* 0x000e240000001000 */
[----:B0-----:R-:W-:-:S05]  /*0750*/  FFMA R19, R19, -2, R8 ;  /* 0xc000000013137823 */ /* 0x001fca0000000008 */
[----:B------:R-:W-:-:S04]  /*0760*/  FSEL R20, R19, 1, !P0 ;  /* 0x3f80000013147808 */ /* 0x000fc80004000000 */
[--C-:B------:R-:W-:Y:S01]  /*0770*/  LOP3.LUT R17, R20, 0x80000000, R13.reuse, 0xb8, !PT ;  /* 0x8000000014117812 */ /* 0x100fe200078eb80d */
        /* <DEDUP_REMOVED lines=21> */
[----:B------:R-:W2:Y:S01]  /*08d0*/  LDG.E R10, desc[UR4][R10.64] ;  /* 0x000000040a0a7981 */ /* 0x000ea2000c1e1900 */
[C---:B------:R-:W-:Y:S01]  /*08e0*/  LEA R9, R6.reuse, R9, 0x2 ;  /* 0x0000000906097211 */ /* 0x040fe200078e10ff */
[----:B0-----:R-:W-:-:S04]  /*08f0*/  IMAD.WIDE R14, R6, 0x4, R14 ;  /* 0x00000004060e7825 */ /* 0x001fc800078e020e */
        /* <DEDUP_REMOVED lines=12> */
[----:B------:R-:W-:Y:S02]  /*09c0*/  FSEL R19, R19, 1, !P0 ;  /* 0x3f80000013137808 */ /* 0x000fe40004000000 */
[----:B------:R-:W-:Y:S02]  /*09d0*/  ISETP.GE.AND P0, PT, R9, 0x3e8, PT ;  /* 0x000003e80900780c */ /* 0x000fe40003f06270 */
[--C-:B------:R-:W-:Y:S01]  /*09e0*/  LOP3.LUT R19, R19, 0x80000000, R10.reuse, 0xb8, !PT ;  /* 0x8000000013137812 */ /* 0x100fe200078eb80a */
[----:B------:R-:W-:-:S05]  /*09f0*/  @!P1 FFMA R19, R10, R21, R10 ;  /* 0x000000150a139223 */ /* 0x000fca000000000a */
[----:B------:R1:W-:Y:S05]  /*0a00*/  STG.E desc[UR4][R14.64], R19 ;  /* 0x000000130e007986 */ /* 0x0003ea000c101904 */
[----:B------:R-:W-:Y:S05]  /*0a10*/  @!P0 BRA `(.L_x_81) ;  /* 0xfffffff800b48947 */ /* 0x000fea000383ffff */
[----:B------:R-:W-:Y:S05]  /*0a20*/  EXIT ;  /* 0x000000000000794d */ /* 0x000fea0003800000 */
.L_x_82:
        /* <DEDUP_REMOVED lines=13> */
.L_x_109:


//--------------------- .text._Z10predict_RiPfii  --------------------------
	.section	.text._Z10predict_RiPfii,"ax",@progbits
	.align	128
        .global         _Z10predict_RiPfii
        .type           _Z10predict_RiPfii,@function
        .size           _Z10predict_RiPfii,(.L_x_110 - _Z10predict_RiPfii)
        .other          _Z10predict_RiPfii,@"STO_CUDA_ENTRY STV_DEFAULT"
_Z10predict_RiPfii:
.text._Z10predict_RiPfii:
[----:B------:R-:W-:Y:S08]  /*0000*/  LDC R1, c[0x0][0x37c] ;  /* 0x0000df00ff017b82 */ /* 0x000ff00000000800 */
[----:B------:R-:W0:Y:S01]  /*0010*/  LDC R6, c[0x0][0x360] ;  /* 0x0000d800ff067b82 */ /* 0x000e220000000800 */
[----:B------:R-:W0:Y:S01]  /*0020*/  LDCU UR4, c[0x0][0x370] ;  /* 0x00006e00ff0477ac */ /* 0x000e220008000800 */
[----:B------:R-:W1:Y:S01]  /*0030*/  S2R R5, SR_TID.X ;  /* 0x0000000000057919 */ /* 0x000e620000002100 */
[----:B------:R-:W2:Y:S05]  /*0040*/  LDCU.64 UR8, c[0x0][0x358] ;  /* 0x00006b00ff0877ac */ /* 0x000eaa0008000a00 */
[----:B------:R-:W1:Y:S01]  /*0050*/  S2UR UR7, SR_CTAID.X ;  /* 0x00000000000779c3 */ /* 0x000e620000002500 */
[----:B0-----:R-:W-:Y:S01]  /*0060*/  IMAD R0, R6, UR4, RZ ;  /* 0x0000000406007c24 */ /* 0x001fe2000f8e02ff */
[----:B------:R-:W0:Y:S03]  /*0070*/  LDCU.64 UR4, c[0x0][0x388] ;  /* 0x00007100ff0477ac */ /* 0x000e260008000a00 */
[C---:B------:R-:W-:Y:S01]  /*0080*/  IMAD.HI R2, R0.reuse, 0x10624dd3, RZ ;  /* 0x10624dd300027827 */ /* 0x040fe200078e02ff */
[----:B------:R-:W-:-:S04]  /*0090*/  IADD3 R3, PT, PT, R0, 0x3e7, RZ ;  /* 0x000003e700037810 */ /* 0x000fc80007ffe0ff */
[----:B------:R-:W-:Y:S01]  /*00a0*/  ISETP.GE.U32.AND P0, PT, R3, 0x7cf, PT ;  /* 0x000007cf0300780c */ /* 0x000fe20003f06070 */
[----:B-1----:R-:W-:Y:S01]  /*00b0*/  IMAD R6, R6, UR7, R5 ;  /* 0x0000000706067c24 */ /* 0x002fe2000f8e0205 */
[----:B------:R-:W-:Y:S01]  /*00c0*/  SHF.R.U32.HI R3, RZ, 0x1f, R2 ;  /* 0x0000001fff037819 */ /* 0x000fe20000011602 */
[----:B------:R-:W1:Y:S03]  /*00d0*/  LDCU UR7, c[0x0][0x38c] ;  /* 0x00007180ff0777ac */ /* 0x000e660008000800 */
[----:B------:R-:W-:-:S04]  /*00e0*/  LEA.HI.SX32 R3, R2, R3, 0x1a ;  /* 0x0000000302037211 */ /* 0x000fc800078fd2ff */
[C---:B------:R-:W-:Y:S01]  /*00f0*/  IADD3 R8, PT, PT, R3.reuse, 0x1, RZ ;  /* 0x0000000103087810 */ /* 0x040fe20007ffe0ff */
[----:B0-----:R-:W-:Y:S02]  /*0100*/  USHF.L.U32 UR6, UR5, 0x1, URZ ;  /* 0x0000000105067899 */ /* 0x001fe400080006ff */
[----:B------:R-:W-:Y:S01]  /*0110*/  @P0 IADD3 R8, PT, PT, R3, RZ, RZ ;  /* 0x000000ff03080210 */ /* 0x000fe20007ffe0ff */
[----:B------:R-:W-:Y:S01]  /*0120*/  IMAD.HI R3, R6, 0x10624dd3, RZ ;  /* 0x10624dd306037827 */ /* 0x000fe200078e02ff */
[----:B------:R-:W-:-:S03]  /*0130*/  UIADD3 UR4, UPT, UPT, UR4, -0x1, URZ ;  /* 0xffffffff04047890 */ /* 0x000fc6000fffe0ff */
[----:B------:R-:W-:Y:S01]  /*0140*/  IMAD R2, R8, UR6, RZ ;  /* 0x0000000608027c24 */ /* 0x000fe2000f8e02ff */
[----:B------:R-:W-:Y:S01]  /*0150*/  SHF.R.U32.HI R4, RZ, 0x1f, R3 ;  /* 0x0000001fff047819 */ /* 0x000fe20000011603 */
[----:B------:R-:W-:Y:S02]  /*0160*/  UIMAD UR4, UR4, UR5, URZ ;  /* 0x00000005040472a4 */ /* 0x000fe4000f8e02ff */
[----:B------:R-:W0:Y:S01]  /*0170*/  I2F.U32.RP R10, R2 ;  /* 0x00000002000a7306 */ /* 0x000e220000209000 */
[----:B------:R-:W-:Y:S02]  /*0180*/  LEA.HI.SX32 R7, R3, R4, 0x1a ;  /* 0x0000000403077211 */ /* 0x000fe400078fd2ff */
[----:B------:R-:W-:Y:S02]  /*0190*/  IADD3 R15, PT, PT, RZ, -R2, RZ ;  /* 0x80000002ff0f7210 */ /* 0x000fe40007ffe0ff */
[----:B------:R-:W-:Y:S02]  /*01a0*/  IADD3 R13, PT, PT, R7, R8, RZ ;  /* 0x00000008070d7210 */ /* 0x000fe40007ffe0ff */
[----:B------:R-:W-:-:S03]  /*01b0*/  ISETP.NE.U32.AND P3, PT, R2, RZ, PT ;  /* 0x000000ff0200720c */ /* 0x000fc60003f65070 */
[C---:B------:R-:W-:Y:S01]  /*01c0*/  IMAD R3, R13.reuse, UR6, RZ ;  /* 0x000000060d037c24 */ /* 0x040fe2000f8e02ff */
[----:B------:R-:W-:Y:S01]  /*01d0*/  IADD3 R13, PT, PT, R13, R8, RZ ;  /* 0x000000080d0d7210 */ /* 0x000fe20007ffe0ff */
[----:B0-----:R-:W0:Y:S03]  /*01e0*/  MUFU.RCP R10, R10 ;  /* 0x0000000a000a7308 */ /* 0x001e260000001000 */
[----:B------:R-:W-:Y:S01]  /*01f0*/  VIMNMX R4, PT, PT, R3, UR4, !PT ;  /* 0x0000000403047c48 */ /* 0x000fe2000ffe0100 */
[----:B------:R-:W-:-:S04]  /*0200*/  IMAD.IADD R8, R13, 0x1, R8 ;  /* 0x000000010d087824 */ /* 0x000fc800078e0208 */
[----:B------:R-:W-:Y:S02]  /*0210*/  IMAD.IADD R9, R4, 0x1, -R3 ;  /* 0x0000000104097824 */ /* 0x000fe400078e0a03 */
[----:B------:R-:W-:Y:S02]  /*0220*/  HFMA2 R4, -RZ, RZ, 0, 0 ;  /* 0x00000000ff047431 */ /* 0x000fe400000001ff */
[----:B------:R-:W-:Y:S01]  /*0230*/  IMAD R8, R8, UR6, RZ ;  /* 0x0000000608087c24 */ /* 0x000fe2000f8e02ff */
[C---:B------:R-:W-:Y:S02]  /*0240*/  ISETP.NE.AND P0, PT, R9.reuse, RZ, PT ;  /* 0x000000ff0900720c */ /* 0x040fe40003f05270 */
[----:B------:R-:W-:Y:S02]  /*0250*/  IADD3 R11, PT, PT, R9, -0x1, RZ ;  /* 0xffffffff090b7810 */ /* 0x000fe40007ffe0ff */
[----:B0-----:R-:W-:-:S06]  /*0260*/  IADD3 R5, PT, PT, R10, 0xffffffe, RZ ;  /* 0x0ffffffe0a057810 */ /* 0x001fcc0007ffe0ff */
[----:B------:R-:W0:Y:S03]  /*0270*/  F2I.FTZ.U32.TRUNC.NTZ R5, R5 ;  /* 0x0000000500057305 */ /* 0x000e26000021f000 */
[----:B------:R-:W-:Y:S01]  /*0280*/  @!P0 IADD3 R11, PT, PT, R9, RZ, RZ ;  /* 0x000000ff090b8210 */ /* 0x000fe20007ffe0ff */
[----:B0-----:R-:W-:-:S04]  /*0290*/  IMAD R15, R15, R5, RZ ;  /* 0x000000050f0f7224 */ /* 0x001fc800078e02ff */
[----:B------:R-:W-:-:S04]  /*02a0*/  IMAD.HI.U32 R4, R5, R15, R4 ;  /* 0x0000000f05047227 */ /* 0x000fc800078e0004 */
[----:B------:R-:W-:Y:S02]  /*02b0*/  IMAD R5, R7, -0x3e8, R6 ;  /* 0xfffffc1807057824 */ /* 0x000fe400078e0206 */
[----:B------:R-:W-:-:S04]  /*02c0*/  IMAD.HI.U32 R9, R4, R11, RZ ;  /* 0x0000000b04097227 */ /* 0x000fc800078e00ff */
[----:B------:R-:W-:Y:S02]  /*02d0*/  IMAD.MOV R4, RZ, RZ, -R9 ;  /* 0x000000ffff047224 */ /* 0x000fe400078e0a09 */
[----:B------:R-:W-:Y:S02]  /*02e0*/  IMAD R6, R7, UR6, RZ ;  /* 0x0000000607067c24 */ /* 0x000fe4000f8e02ff */
[----:B------:R-:W-:Y:S01]  /*02f0*/  IMAD R11, R2, R4, R11 ;  /* 0x00000004020b7224 */ /* 0x000fe200078e020b */
[----:B------:R-:W-:Y:S01]  /*0300*/  SEL R4, RZ, 0x1, !P0 ;  /* 0x00000001ff047807 */ /* 0x000fe20004000000 */
[----:B------:R-:W-:-:S03]  /*0310*/  IMAD R7, R13, UR6, RZ ;  /* 0x000000060d077c24 */ /* 0x000fc6000f8e02ff */
[----:B------:R-:W-:-:S13]  /*0320*/  ISETP.GE.U32.AND P1, PT, R11, R2, PT ;  /* 0x000000020b00720c */ /* 0x000fda0003f26070 */
[----:B------:R-:W-:Y:S02]  /*0330*/  @P1 IADD3 R11, PT, PT, -R2, R11, RZ ;  /* 0x0000000b020b1210 */ /* 0x000fe40007ffe1ff */
[----:B------:R-:W-:Y:S02]  /*0340*/  @P1 IADD3 R9, PT, PT, R9, 0x1, RZ ;  /* 0x0000000109091810 */ /* 0x000fe40007ffe0ff */
[----:B------:R-:W-:-:S13]  /*0350*/  ISETP.GE.U32.AND P2, PT, R11, R2, PT ;  /* 0x000000020b00720c */ /* 0x000fda0003f46070 */
[----:B------:R-:W-:Y:S02]  /*0360*/  @P2 IADD3 R9, PT, PT, R9, 0x1, RZ ;  /* 0x0000000109092810 */ /* 0x000fe40007ffe0ff */
[----:B------:R-:W-:-:S04]  /*0370*/  @!P3 LOP3.LUT R9, RZ, R2, RZ, 0x33, !PT ;  /* 0x00000002ff09b212 */ /* 0x000fc800078e33ff */
[----:B-12---:R-:W-:-:S07]  /*0380*/  IADD3 R4, PT, PT, R4, R9, RZ ;  /* 0x0000000904047210 */ /* 0x006fce0007ffe0ff */
.L_x_88:
[----:B------:R-:W-:Y:S01]  /*0390*/  ISETP.GE.AND P1, PT, R6, UR4, PT ;  /* 0x0000000406007c0c */ /* 0x000fe2000bf26270 */
[----:B------:R-:W-:Y:S01]  /*03a0*/  BSSY.RECONVERGENT B0, `(.L_x_83) ;  /* 0x0000048000007945 */ /* 0x000fe20003800200 */
[-C--:B------:R-:W-:Y:S02]  /*03b0*/  MOV R9, R5.reuse ;  /* 0x0000000500097202 */ /* 0x080fe40000000f00 */
[----:B------:R-:W-:-:S04]  /*03c0*/  IADD3 R5, PT, PT, R0, R5, RZ ;  /* 0x0000000500057210 */ /* 0x000fc80007ffe0ff */
[----:B------:R-:W-:-:S05]  /*03d0*/  ISETP.GE.AND P0, PT, R5, 0x3e8, PT ;  /* 0x000003e80500780c */ /* 0x000fca0003f06270 */
[----:B0123--:R-:W-:Y:S08]  /*03e0*/  @P1 BRA `(.L_x_84) ;  /* 0x00000004000c1947 */ /* 0x00fff00003800000 */
[----:B------:R-:W-:Y:S01]  /*03f0*/  LOP3.LUT R16, R4, 0x3, RZ, 0xc0, !PT ;  /* 0x0000000304107812 */ /* 0x000fe200078ec0ff */
[----:B------:R-:W-:Y:S01]  /*0400*/  BSSY.RECONVERGENT B1, `(.L_x_85) ;  /* 0x0000021000017945 */ /* 0x000fe20003800200 */
[----:B------:R-:W-:Y:S02]  /*0410*/  MOV R10, R6 ;  /* 0x00000006000a7202 */ /* 0x000fe40000000f00 */
[----:B------:R-:W-:-:S13]  /*0420*/  ISETP.NE.AND P1, PT, R16, 0x3, PT ;  /* 0x000000031000780c */ /* 0x000fda0003f25270 */
[----:B------:R-:W-:Y:S05]  /*0430*/  @!P1 BRA `(.L_x_86) ;  /* 0x0000000000749947 */ /* 0x000fea0003800000 */
[----:B------:R-:W0:Y:S01]  /*0440*/  LDC.64 R14, c[0x0][0x380] ;  /* 0x0000e000ff0e7b82 */ /* 0x000e220000000a00 */
[----:B------:R-:W1:Y:S01]  /*0450*/  LDCU UR5, c[0x0][0x38c] ;  /* 0x00007180ff0577ac */ /* 0x000e620008000800 */
[----:B------:R-:W-:-:S04]  /*0460*/  IMAD R13, R9, 0x3e8, R6 ;  /* 0x000003e8090d7824 */ /* 0x000fc800078e0206 */
[C---:B-1----:R-:W-:Y:S02]  /*0470*/  VIADD R11, R13.reuse, UR5 ;  /* 0x000000050d0b7c36 */ /* 0x042fe40008000000 */
[----:B0-----:R-:W-:-:S04]  /*0480*/  IMAD.WIDE R12, R13, 0x4, R14 ;  /* 0x000000040d0c7825 */ /* 0x001fc800078e020e */
[----:B------:R-:W-:Y:S02]  /*0490*/  IMAD.WIDE R14, R11, 0x4, R14 ;  /* 0x000000040b0e7825 */ /* 0x000fe400078e020e */
[----:B------:R-:W2:Y:S04]  /*04a0*/  LDG.E R11, desc[UR8][R12.64] ;  /* 0x000000080c0b7981 */ /* 0x000ea8000c1e1900 */
[----:B------:R-:W2:Y:S01]  /*04b0*/  LDG.E R10, desc[UR8][R14.64] ;  /* 0x000000080e0a7981 */ /* 0x000ea2000c1e1900 */
[----:B------:R-:W-:Y:S01]  /*04c0*/  ISETP.NE.AND P1, PT, R16, RZ, PT ;  /* 0x000000ff1000720c */ /* 0x000fe20003f25270 */
[----:B--2---:R-:W-:Y:S01]  /*04d0*/  FADD R11, R10, R11 ;  /* 0x0000000b0a0b7221 */ /* 0x004fe20000000000 */
[----:B------:R-:W-:-:S04]  /*04e0*/  MOV R10, R3 ;  /* 0x00000003000a7202 */ /* 0x000fc80000000f00 */
[----:B------:R0:W-:Y:S07]  /*04f0*/  STG.E desc[UR8][R12.64], R11 ;  /* 0x0000000b0c007986 */ /* 0x0001ee000c101908 */
[----:B------:R-:W-:Y:S05]  /*0500*/  @!P1 BRA `(.L_x_86) ;  /* 0x0000000000409947 */ /* 0x000fea0003800000 */
[----:B------:R-:W-:-:S04]  /*0510*/  IMAD.WIDE R14, R2, 0x4, R14 ;  /* 0x00000004020e7825 */ /* 0x000fc800078e020e */
[----:B0-----:R-:W-:Y:S01]  /*0520*/  IMAD.WIDE R12, R2, 0x4, R12 ;  /* 0x00000004020c7825 */ /* 0x001fe200078e020c */
[----:B------:R-:W2:Y:S04]  /*0530*/  LDG.E R10, desc[UR8][R14.64] ;  /* 0x000000080e0a7981 */ /* 0x000ea8000c1e1900 */
[----:B------:R-:W2:Y:S01]  /*0540*/  LDG.E R11, desc[UR8][R12.64] ;  /* 0x000000080c0b7981 */ /* 0x000ea2000c1e1900 */
[----:B------:R-:W-:Y:S01]  /*0550*/  ISETP.NE.AND P1, PT, R16, 0x1, PT ;  /* 0x000000011000780c */ /* 0x000fe20003f25270 */
[----:B--2---:R-:W-:Y:S01]  /*0560*/  FADD R11, R10, R11 ;  /* 0x0000000b0a0b7221 */ /* 0x004fe20000000000 */
[----:B------:R-:W-:-:S04]  /*0570*/  MOV R10, R7 ;  /* 0x00000007000a7202 */ /* 0x000fc80000000f00 */
[----:B------:R1:W-:Y:S07]  /*0580*/  STG.E desc[UR8][R12.64], R11 ;  /* 0x0000000b0c007986 */ /* 0x0003ee000c101908 */
[----:B------:R-:W-:Y:S05]  /*0590*/  @!P1 BRA `(.L_x_86) ;  /* 0x00000000001c9947 */ /* 0x000fea0003800000 */
[----:B------:R-:W-:-:S04]  /*05a0*/  IMAD.WIDE R14, R2, 0x4, R14 ;  /* 0x00000004020e7825 */ /* 0x000fc800078e020e */
[----:B-1----:R-:W-:Y:S02]  /*05b0*/  IMAD.WIDE R12, R2, 0x4, R12 ;  /* 0x00000004020c7825 */ /* 0x002fe400078e020c */
[----:B------:R-:W2:Y:S04]  /*05c0*/  LDG.E R14, desc[UR8][R14.64] ;  /* 0x000000080e0e7981 */ /* 0x000ea8000c1e1900 */
[----:B------:R-:W2:Y:S01]  /*05d0*/  LDG.E R11, desc[UR8][R12.64] ;  /* 0x000000080c0b7981 */ /* 0x000ea2000c1e1900 */
[----:B------:R-:W-:Y:S01]  /*05e0*/  MOV R10, R8 ;  /* 0x00000008000a7202 */ /* 0x000fe20000000f00 */
[----:B--2---:R-:W-:-:S05]  /*05f0*/  FADD R11, R14, R11 ;  /* 0x0000000b0e0b7221 */ /* 0x004fca0000000000 */
[----:B------:R2:W-:Y:S02]  /*0600*/  STG.E desc[UR8][R12.64], R11 ;  /* 0x0000000b0c007986 */ /* 0x0005e4000c101908 */
.L_x_86:
[----:B------:R-:W-:Y:S05]  /*0610*/  BSYNC.RECONVERGENT B1 ;  /* 0x0000000000017941 */ /* 0x000fea0003800200 */
.L_x_85:
[----:B------:R-:W-:-:S13]  /*0620*/  ISETP.GE.U32.AND P1, PT, R4, 0x3, PT ;  /* 0x000000030400780c */ /* 0x000fda0003f26070 */
[----:B------:R-:W-:Y:S05]  /*0630*/  @!P1 BRA `(.L_x_84) ;  /* 0x0000000000789947 */ /* 0x000fea0003800000 */
.L_x_87:
[----:B---3--:R-:W3:Y:S01]  /*0640*/  LDC.64 R18, c[0x0][0x380] ;  /* 0x0000e000ff127b82 */ /* 0x008ee20000000a00 */
[----:B------:R-:W-:-:S05]  /*0650*/  IMAD R17, R9, 0x3e8, R10 ;  /* 0x000003e809117824 */ /* 0x000fca00078e020a */
[C---:B012---:R-:W-:Y:S01]  /*0660*/  IADD3 R11, PT, PT, R17.reuse, UR7, RZ ;  /* 0x00000007110b7c10 */ /* 0x047fe2000fffe0ff */
[----:B---3--:R-:W-:-:S04]  /*0670*/  IMAD.WIDE R16, R17, 0x4, R18 ;  /* 0x0000000411107825 */ /* 0x008fc800078e0212 */
[----:B------:R-:W-:Y:S01]  /*0680*/  IMAD.WIDE R18, R11, 0x4, R18 ;  /* 0x000000040b127825 */ /* 0x000fe200078e0212 */
[----:B------:R-:W2:Y:S04]  /*0690*/  LDG.E R12, desc[UR8][R16.64] ;  /* 0x00000008100c7981 */ /* 0x000ea8000c1e1900 */
[----:B------:R-:W2:Y:S01]  /*06a0*/  LDG.E R11, desc[UR8][R18.64] ;  /* 0x00000008120b7981 */ /* 0x000ea2000c1e1900 */
[----:B------:R-:W-:-:S04]  /*06b0*/  IMAD.WIDE R20, R2, 0x4, R18 ;  /* 0x0000000402147825 */ /* 0x000fc800078e0212 */
[----:B--2---:R-:W-:Y:S01]  /*06c0*/  FADD R11, R11, R12 ;  /* 0x0000000c0b0b7221 */ /* 0x004fe20000000000 */
[----:B------:R-:W-:-:S04]  /*06d0*/  IMAD.WIDE R12, R2, 0x4, R16 ;  /* 0x00000004020c7825 */ /* 0x000fc800078e0210 */
[----:B------:R0:W-:Y:S04]  /*06e0*/  STG.E desc[UR8][R16.64], R11 ;  /* 0x0000000b10007986 */ /* 0x0001e8000c101908 */
        /* <DEDUP_REMOVED lines=8> */
[----:B0-----:R-:W-:-:S04]  /*0770*/  IMAD.WIDE R16, R2, 0x4, R14 ;  /* 0x0000000402107825 */ /* 0x001fc800078e020e */
[----:B--2---:R-:W-:Y:S01]  /*0780*/  FADD R27, R18, R19 ;  /* 0x00000013121b7221 */ /* 0x004fe20000000000 */
[----:B------:R-:W-:-:S04]  /*0790*/  IMAD.WIDE R18, R2, 0x4, R22 ;  /* 0x0000000402127825 */ /* 0x000fc800078e0216 */
[----:B------:R3:W-:Y:S04]  /*07a0*/  STG.E desc[UR8][R14.64], R27 ;  /* 0x0000001b0e007986 */ /* 0x0007e8000c101908 */
[----:B------:R-:W2:Y:S04]  /*07b0*/  LDG.E R18, desc[UR8][R18.64] ;  /* 0x0000000812127981 */ /* 0x000ea8000c1e1900 */
[----:B------:R-:W2:Y:S01]  /*07c0*/  LDG.E R11, desc[UR8][R16.64] ;  /* 0x00000008100b7981 */ /* 0x000ea2000c1e1900 */
[----:B------:R-:W-:-:S04]  /*07d0*/  LEA R10, R2, R10, 0x2 ;  /* 0x0000000a020a7211 */ /* 0x000fc800078e10ff */
[----:B------:R-:W-:Y:S01]  /*07e0*/  ISETP.GE.AND P1, PT, R10, UR4, PT ;  /* 0x000000040a007c0c */ /* 0x000fe2000bf26270 */
[----:B--2---:R-:W-:-:S05]  /*07f0*/  FADD R11, R18, R11 ;  /* 0x0000000b120b7221 */ /* 0x004fca0000000000 */
[----:B------:R3:W-:Y:S07]  /*0800*/  STG.E desc[UR8][R16.64], R11 ;  /* 0x0000000b10007986 */ /* 0x0007ee000c101908 */
[----:B------:R-:W-:Y:S05]  /*0810*/  @!P1 BRA `(.L_x_87) ;  /* 0xfffffffc00889947 */ /* 0x000fea000383ffff */
.L_x_84:
[----:B------:R-:W-:Y:S05]  /*0820*/  BSYNC.RECONVERGENT B0 ;  /* 0x0000000000007941 */ /* 0x000fea0003800200 */
.L_x_83:
[----:B------:R-:W-:Y:S05]  /*0830*/  @!P0 BRA `(.L_x_88) ;  /* 0xfffffff800d48947 */ /* 0x000fea000383ffff */
[----:B------:R-:W-:Y:S05]  /*0840*/  EXIT ;  /* 0x000000000000794d */ /* 0x000fea0003800000 */
.L_x_89:
        /* <DEDUP_REMOVED lines=11> */
.L_x_110:


//--------------------- .text._Z10predict_WNPfS_S_i --------------------------
	.section	.text._Z10predict_WNPfS_S_i,"ax",@progbits
	.align	128
        .global         _Z10predict_WNPfS_S_i
        .type           _Z10predict_WNPfS_S_i,@function
        .size           _Z10predict_WNPfS_S_i,(.L_x_111 - _Z10predict_WNPfS_S_i)
        .other          _Z10predict_WNPfS_S_i,@"STO_CUDA_ENTRY STV_DEFAULT"
_Z10predict_WNPfS_S_i:
.text._Z10predict_WNPfS_S_i:
        /* <DEDUP_REMOVED lines=19> */
[----:B0-----:R-:W0:Y:S01]  /*0130*/  MUFU.RCP R6, R6 ;  /* 0x0000000600067308 */ /* 0x001e220000001000 */
[----:B------:R-:W2:Y:S01]  /*0140*/  LDC R4, c[0x0][0x398] ;  /* 0x0000e600ff047b82 */ /* 0x000ea20000000800 */
[----:B0-----:R-:W-:-:S06]  /*0150*/  IADD3 R2, PT, PT, R6, 0xffffffe, RZ ;  /* 0x0ffffffe06027810 */ /* 0x001fcc0007ffe0ff */
[----:B------:R0:W3:Y:S02]  /*0160*/  F2I.FTZ.U32.TRUNC.NTZ R3, R2 ;  /* 0x0000000200037305 */ /* 0x0000e4000021f000 */
[----:B0-----:R-:W-:Y:S02]  /*0170*/  HFMA2 R2, -RZ, RZ, 0, 0 ;  /* 0x00000000ff027431 */ /* 0x001fe400000001ff */
[----:B---3--:R-:W-:-:S04]  /*0180*/  IMAD R9, R9, R3, RZ ;  /* 0x0000000309097224 */ /* 0x008fc800078e02ff */
[----:B------:R-:W-:-:S06]  /*0190*/  IMAD.HI.U32 R6, R3, R9, R2 ;  /* 0x0000000903067227 */ /* 0x000fcc00078e0002 */
[----:B------:R-:W-:-:S05]  /*01a0*/  IMAD.HI.U32 R9, R6, R7, RZ ;  /* 0x0000000706097227 */ /* 0x000fca00078e00ff */
[----:B------:R-:W-:-:S05]  /*01b0*/  IADD3 R2, PT, PT, -R9, RZ, RZ ;  /* 0x000000ff09027210 */ /* 0x000fca0007ffe1ff */
[----:B------:R-:W-:Y:S02]  /*01c0*/  IMAD R7, R0, R2, R7 ;  /* 0x0000000200077224 */ /* 0x000fe400078e0207 */
[----:B------:R-:W0:Y:S03]  /*01d0*/  LDC.64 R2, c[0x0][0x390] ;  /* 0x0000e400ff027b82 */ /* 0x000e260000000a00 */
        /* <DEDUP_REMOVED lines=9> */
[----:B012---:R-:W-:Y:S05]  /*0270*/  @!P0 BRA `(.L_x_91) ;  /* 0x0000000000648947 */ /* 0x007fea0003800000 */
        /* <DEDUP_REMOVED lines=8> */
.L_x_92:
[----:B0-----:R-:W-:-:S04]  /*0300*/  IMAD.HI R16, R5, 0x10624dd3, RZ ;  /* 0x10624dd305107827 */ /* 0x001fc800078e02ff */
[----:B---3--:R-:W-:Y:S01]  /*0310*/  IMAD.WIDE R18, R13, 0x4, R10 ;  /* 0x000000040d127825 */ /* 0x008fe200078e020a */
[----:B------:R-:W-:-:S04]  /*0320*/  SHF.R.U32.HI R17, RZ, 0x1f, R16 ;  /* 0x0000001fff117819 */ /* 0x000fc80000011610 */
[----:B------:R-:W-:Y:S01]  /*0330*/  LEA.HI.SX32 R16, R16, R17, 0x1a ;  /* 0x0000001110107211 */ /* 0x000fe200078fd2ff */
[----:B------:R-:W3:Y:S04]  /*0340*/  LDG.E R18, desc[UR4][R18.64] ;  /* 0x0000000412127981 */ /* 0x000ee8000c1e1900 */
[----:B------:R-:W-:-:S04]  /*0350*/  IMAD R17, R16, -0x3e8, R5 ;  /* 0xfffffc1810117824 */ /* 0x000fc800078e0205 */
[----:B------:R-:W-:-:S04]  /*0360*/  IMAD R17, R14, 0x3e8, R17 ;  /* 0x000003e80e117824 */ /* 0x000fc800078e0211 */
[----:B--2---:R-:W-:-:S06]  /*0370*/  IMAD.WIDE R20, R17, 0x4, R8 ;  /* 0x0000000411147825 */ /* 0x004fcc00078e0208 */
[----:B------:R-:W3:Y:S01]  /*0380*/  LDG.E R21, desc[UR4][R20.64] ;  /* 0x0000000414157981 */ /* 0x000ee2000c1e1900 */
[----:B-1----:R-:W-:Y:S01]  /*0390*/  IMAD.WIDE R16, R5, 0x4, R6 ;  /* 0x0000000405107825 */ /* 0x002fe200078e0206 */
[----:B------:R-:W-:-:S04]  /*03a0*/  IADD3 R15, PT, PT, R15, 0x1, RZ ;  /* 0x000000010f0f7810 */ /* 0x000fc80007ffe0ff */
[----:B------:R-:W-:Y:S02]  /*03b0*/  ISETP.NE.AND P0, PT, R15, RZ, PT ;  /* 0x000000ff0f00720c */ /* 0x000fe40003f05270 */
[C---:B------:R-:W-:Y:S02]  /*03c0*/  IADD3 R13, PT, PT, R0.reuse, R13, RZ ;  /* 0x0000000d000d7210 */ /* 0x040fe40007ffe0ff */
[----:B------:R-:W-:Y:S01]  /*03d0*/  IADD3 R5, PT, PT, R0, R5, RZ ;  /* 0x0000000500057210 */ /* 0x000fe20007ffe0ff */
[----:B---3--:R-:W-:-:S05]  /*03e0*/  FMUL R23, R18, R21 ;  /* 0x0000001512177220 */ /* 0x008fca0000400000 */
[----:B------:R0:W-:Y:S03]  /*03f0*/  STG.E desc[UR4][R16.64], R23 ;  /* 0x0000001710007986 */ /* 0x0001e6000c101904 */
[----:B------:R-:W-:Y:S05]  /*0400*/  @P0 BRA `(.L_x_92) ;  /* 0xfffffffc00bc0947 */ /* 0x000fea000383ffff */
.L_x_91:
[----:B------:R-:W-:Y:S05]  /*0410*/  BSYNC.RECONVERGENT B0 ;  /* 0x0000000000007941 */ /* 0x000fea0003800200 */
.L_x_90:
[----:B------:R-:W1:Y:S01]  /*0420*/  LDC.64 R8, c[0x0][0x380] ;  /* 0x0000e000ff087b82 */ /* 0x000e620000000a00 */
[----:B------:R-:W-:-:S07]  /*0430*/  ISETP.GE.U32.AND P0, PT, R12, 0x3, PT ;  /* 0x000000030c00780c */ /* 0x000fce0003f06070 */
[----:B------:R-:W2:Y:S06]  /*0440*/  LDC.64 R6, c[0x0][0x388] ;  /* 0x0000e200ff067b82 */ /* 0x000eac0000000a00 */
[----:B------:R-:W-:Y:S05]  /*0450*/  @!P0 EXIT ;  /* 0x000000000000894d */ /* 0x000fea0003800000 */
.L_x_93:
[----:B---3--:R-:W-:-:S05]  /*0460*/  IMAD.HI R10, R5, 0x10624dd3, RZ ;  /* 0x10624dd3050a7827 */ /* 0x008fca00078e02ff */
[----:B------:R-:W-:-:S04]  /*0470*/  SHF.R.U32.HI R11, RZ, 0x1f, R10 ;  /* 0x0000001fff0b7819 */ /* 0x000fc8000001160a */
[----:B------:R-:W-:Y:S01]  /*0480*/  LEA.HI.SX32 R10, R10, R11, 0x1a ;  /* 0x0000000b0a0a7211 */ /* 0x000fe200078fd2ff */
[----:B------:R-:W-:-:S04]  /*0490*/  IMAD R11, R4, 0xf4240, R5 ;  /* 0x000f4240040b7824 */ /* 0x000fc800078e0205 */
[----:B------:R-:W-:Y:S02]  /*04a0*/  IMAD R13, R10, -0x3e8, R5 ;  /* 0xfffffc180a0d7824 */ /* 0x000fe400078e0205 */
[----:B--2---:R-:W-:-:S04]  /*04b0*/  IMAD.WIDE R10, R11, 0x4, R6 ;  /* 0x000000040b0a7825 */ /* 0x004fc800078e0206 */
[----:B------:R-:W-:Y:S01]  /*04c0*/  IMAD R13, R4, 0x3e8, R13 ;  /* 0x000003e8040d7824 */ /* 0x000fe200078e020d */
[----:B0-----:R0:W2:Y:S03]  /*04d0*/  LDG.E R16, desc[UR4][R10.64] ;  /* 0x000000040a107981 */ /* 0x0010a6000c1e1900 */
[----:B-1----:R-:W-:-:S06]  /*04e0*/  IMAD.WIDE R14, R13, 0x4, R8 ;  /* 0x000000040d0e7825 */ /* 0x002fcc00078e0208 */
[----:B------:R-:W2:Y:S01]  /*04f0*/  LDG.E R15, desc[UR4][R14.64] ;  /* 0x000000040e0f7981 */ /* 0x000ea2000c1e1900 */
[----:B------:R-:W-:-:S05]  /*0500*/  IADD3 R23, PT, PT, R0, R5, RZ ;  /* 0x0000000500177210 */ /* 0x000fca0007ffe0ff */
[----:B------:R-:W-:-:S05]  /*0510*/  IMAD.HI R12, R23, 0x10624dd3, RZ ;  /* 0x10624dd3170c7827 */ /* 0x000fca00078e02ff */
[----:B------:R-:W-:-:S04]  /*0520*/  SHF.R.U32.HI R13, RZ, 0x1f, R12 ;  /* 0x0000001fff0d7819 */ /* 0x000fc8000001160c */
[----:B------:R-:W-:-:S05]  /*0530*/  LEA.HI.SX32 R13, R12, R13, 0x1a ;  /* 0x0000000d0c0d7211 */ /* 0x000fca00078fd2ff */
[----:B------:R-:W-:-:S04]  /*0540*/  IMAD R13, R13, -0x3e8, R23 ;  /* 0xfffffc180d0d7824 */ /* 0x000fc800078e0217 */
[----:B------:R-:W-:Y:S02]  /*0550*/  IMAD R17, R4, 0x3e8, R13 ;  /* 0x000003e804117824 */ /* 0x000fe400078e020d */
[----:B------:R-:W-:-:S04]  /*0560*/  IMAD.WIDE R12, R5, 0x4, R2 ;  /* 0x00000004050c7825 */ /* 0x000fc800078e0202 */
[----:B0-----:R-:W-:-:S04]  /*0570*/  IMAD.WIDE R10, R0, 0x4, R10 ;  /* 0x00000004000a7825 */ /* 0x001fc800078e020a */
[----:B--2---:R-:W-:Y:S01]  /*0580*/  FMUL R5, R16, R15 ;  /* 0x0000000f10057220 */ /* 0x004fe20000400000 */
[----:B------:R-:W-:-:S04]  /*0590*/  IMAD.WIDE R16, R17, 0x4, R8 ;  /* 0x0000000411107825 */ /* 0x000fc800078e0208 */
[----:B------:R0:W-:Y:S04]  /*05a0*/  STG.E desc[UR4][R12.64], R5 ;  /* 0x000000050c007986 */ /* 0x0001e8000c101904 */
        /* <DEDUP_REMOVED lines=28> */
[C---:B------:R-:W-:Y:S01]  /*0770*/  IMAD.WIDE R12, R0.reuse, 0x4, R10 ;  /* 0x00000004000c7825 */ /* 0x040fe200078e020a */
[----:B------:R-:W-:-:S04]  /*0780*/  IADD3 R5, PT, PT, R0, R5, RZ ;  /* 0x0000000500057210 */ /* 0x000fc80007ffe0ff */
[----:B------:R-:W-:Y:S01]  /*0790*/  ISETP.GE.AND P0, PT, R5, 0xf4240, PT ;  /* 0x000f42400500780c */ /* 0x000fe20003f06270 */
[----:B--2---:R-:W-:-:S05]  /*07a0*/  FMUL R19, R14, R17 ;  /* 0x000000110e137220 */ /* 0x004fca0000400000 */
[----:B------:R3:W-:Y:S07]  /*07b0*/  STG.E desc[UR4][R12.64], R19 ;  /* 0x000000130c007986 */ /* 0x0007ee000c101904 */
[----:B------:R-:W-:Y:S05]  /*07c0*/  @!P0 BRA `(.L_x_93) ;  /* 0xfffffffc00248947 */ /* 0x000fea000383ffff */
[----:B------:R-:W-:Y:S05]  /*07d0*/  EXIT ;  /* 0x000000000000794d */ /* 0x000fea0003800000 */
.L_x_94:
        /* <DEDUP_REMOVED lines=10> */
.L_x_111:


//--------------------- .text._Z9predict_NPf      --------------------------
	.section	.text._Z9predict_NPf,"ax",@progbits
	.align	128
        .global         _Z9predict_NPf
        .type           _Z9predict_NPf,@function
        .size           _Z9predict_NPf,(.L_x_112 - _Z9predict_NPf)
        .other          _Z9predict_NPf,@"STO_CUDA_ENTRY STV_DEFAULT"
_Z9predict_NPf:
.text._Z9predict_NPf:
[----:B------:R-:W-:Y:S01]  /*0000*/  LDC R1, c[0x0][0x37c] ;  /* 0x0000df00ff017b82 */ /* 0x000fe20000000800 */
[----:B------:R-:W0:Y:S07]  /*0010*/  S2R R2, SR_TID.X ;  /* 0x0000000000027919 */ /* 0x000e2e0000002100 */
[----:B------:R-:W1:Y:S01]  /*0020*/  S2UR UR5, SR_CTAID.X ;  /* 0x00000000000579c3 */ /* 0x000e620000002500 */
[----:B------:R-:W1:Y:S07]  /*0030*/  LDCU UR6, c[0x0][0x360] ;  /* 0x00006c00ff0677ac */ /* 0x000e6e0008000800 */
[----:B------:R-:W2:Y:S01]  /*0040*/  LDC R4, c[0x0][0x370] ;  /* 0x0000dc00ff047b82 */ /* 0x000ea20000000800 */
[----:B-1----:R-:W-:Y:S01]  /*0050*/  UIMAD UR4, UR5, UR6, URZ ;  /* 0x00000006050472a4 */ /* 0x002fe2000f8e02ff */
[----:B0-----:R-:W-:-:S05]  /*0060*/  VIADD R3, R2, 0x3e8 ;  /* 0x000003e802037836 */ /* 0x001fca0000000000 */
[----:B------:R-:W-:-:S05]  /*0070*/  VIADD R6, R3, UR4 ;  /* 0x0000000403067c36 */ /* 0x000fca0008000000 */
[----:B------:R-:W-:-:S13]  /*0080*/  ISETP.GT.AND P0, PT, R6, 0x1387, PT ;  /* 0x000013870600780c */ /* 0x000fda0003f04270 */
[----:B------:R-:W-:Y:S05]  /*0090*/  @P0 EXIT ;  /* 0x000000000000094d */ /* 0x000fea0003800000 */
[C---:B--2---:R-:W-:Y:S01]  /*00a0*/  IMAD R0, R4.reuse, UR6, RZ ;  /* 0x0000000604007c24 */ /* 0x044fe2000f8e02ff */
[----:B------:R-:W-:Y:S01]  /*00b0*/  IADD3 R5, PT, PT, R4, UR5, RZ ;  /* 0x0000000504057c10 */ /* 0x000fe2000fffe0ff */
[----:B------:R-:W-:Y:S01]  /*00c0*/  BSSY.RECONVERGENT B0, `(.L_x_95) ;  /* 0x0000031000007945 */ /* 0x000fe20003800200 */
[----:B------:R-:W-:Y:S01]  /*00d0*/  IMAD.MOV.U32 R13, RZ, RZ, R6 ;  /* 0x000000ffff0d7224 */ /* 0x000fe200078e0006 */
[----:B------:R-:W0:Y:S01]  /*00e0*/  I2F.U32.RP R8, R0 ;  /* 0x0000000000087306 */ /* 0x000e220000209000 */
[----:B------:R-:W-:Y:S01]  /*00f0*/  IADD3 R9, PT, PT, RZ, -R0, RZ ;  /* 0x80000000ff097210 */ /* 0x000fe20007ffe0ff */
[C---:B------:R-:W-:Y:S01]  /*0100*/  IMAD R4, R5.reuse, UR6, R3 ;  /* 0x0000000605047c24 */ /* 0x040fe2000f8e0203 */
[----:B------:R-:W-:Y:S01]  /*0110*/  ISETP.NE.U32.AND P3, PT, R0, RZ, PT ;  /* 0x000000ff0000720c */ /* 0x000fe20003f65070 */
[----:B------:R-:W-:Y:S01]  /*0120*/  IMAD R3, R5, UR6, R2 ;  /* 0x0000000605037c24 */ /* 0x000fe2000f8e0202 */
[----:B------:R-:W1:Y:S02]  /*0130*/  LDCU.64 UR6, c[0x0][0x358] ;  /* 0x00006b00ff0677ac */ /* 0x000e640008000a00 */
[----:B------:R-:W-:-:S04]  /*0140*/  VIMNMX R4, PT, PT, R4, 0x1388, !PT ;  /* 0x0000138804047848 */ /* 0x000fc80007fe0100 */
[----:B------:R-:W-:Y:S01]  /*0150*/  IADD3 R3, PT, PT, -R3, R4, RZ ;  /* 0x0000000403037210 */ /* 0x000fe20007ffe1ff */
[----:B------:R-:W-:Y:S01]  /*0160*/  HFMA2 R4, -RZ, RZ, 0, 0 ;  /* 0x00000000ff047431 */ /* 0x000fe200000001ff */
[----:B0-----:R-:W0:Y:S03]  /*0170*/  MUFU.RCP R8, R8 ;  /* 0x0000000800087308 */ /* 0x001e260000001000 */
[C---:B------:R-:W-:Y:S02]  /*0180*/  VIADD R7, R3.reuse, 0xfffffc18 ;  /* 0xfffffc1803077836 */ /* 0x040fe40000000000 */
[----:B------:R-:W-:-:S03]  /*0190*/  VIADD R3, R3, 0xfffffc17 ;  /* 0xfffffc1703037836 */ /* 0x000fc60000000000 */
[----:B------:R-:W-:Y:S01]  /*01a0*/  ISETP.NE.AND P0, PT, R7, RZ, PT ;  /* 0x000000ff0700720c */ /* 0x000fe20003f05270 */
[----:B0-----:R-:W-:-:S12]  /*01b0*/  VIADD R5, R8, 0xffffffe ;  /* 0x0ffffffe08057836 */ /* 0x001fd80000000000 */
[----:B------:R-:W-:Y:S01]  /*01c0*/  @!P0 IMAD.MOV R3, RZ, RZ, R7 ;  /* 0x000000ffff038224 */ /* 0x000fe200078e0207 */
[----:B------:R-:W0:Y:S02]  /*01d0*/  F2I.FTZ.U32.TRUNC.NTZ R5, R5 ;  /* 0x0000000500057305 */ /* 0x000e24000021f000 */
[----:B0-----:R-:W-:-:S04]  /*01e0*/  IMAD R9, R9, R5, RZ ;  /* 0x0000000509097224 */ /* 0x001fc800078e02ff */
[----:B------:R-:W-:-:S06]  /*01f0*/  IMAD.HI.U32 R4, R5, R9, R4 ;  /* 0x0000000905047227 */ /* 0x000fcc00078e0004 */
[----:B------:R-:W-:-:S05]  /*0200*/  IMAD.HI.U32 R4, R4, R3, RZ ;  /* 0x0000000304047227 */ /* 0x000fca00078e00ff */
[----:B------:R-:W-:-:S05]  /*0210*/  IADD3 R5, PT, PT, -R4, RZ, RZ ;  /* 0x000000ff04057210 */ /* 0x000fca0007ffe1ff */
[----:B------:R-:W-:-:S05]  /*0220*/  IMAD R3, R0, R5, R3 ;  /* 0x0000000500037224 */ /* 0x000fca00078e0203 */
[----:B------:R-:W-:-:S13]  /*0230*/  ISETP.GE.U32.AND P1, PT, R3, R0, PT ;  /* 0x000000000300720c */ /* 0x000fda0003f26070 */
[----:B------:R-:W-:Y:S01]  /*0240*/  @P1 IMAD.IADD R3, R3, 0x1, -R0 ;  /* 0x0000000103031824 */ /* 0x000fe200078e0a00 */
[----:B------:R-:W-:-:S04]  /*0250*/  @P1 IADD3 R4, PT, PT, R4, 0x1, RZ ;  /* 0x0000000104041810 */ /* 0x000fc80007ffe0ff */
[----:B------:R-:W-:Y:S02]  /*0260*/  ISETP.GE.U32.AND P2, PT, R3, R0, PT ;  /* 0x000000000300720c */ /* 0x000fe40003f46070 */
[----:B------:R-:W-:-:S11]  /*0270*/  SEL R3, RZ, 0x1, !P0 ;  /* 0x00000001ff037807 */ /* 0x000fd60004000000 */
[----:B------:R-:W-:Y:S01]  /*0280*/  @P2 VIADD R4, R4, 0x1 ;  /* 0x0000000104042836 */ /* 0x000fe20000000000 */
[----:B------:R-:W-:-:S04]  /*0290*/  @!P3 LOP3.LUT R4, RZ, R0, RZ, 0x33, !PT ;  /* 0x00000000ff04b212 */ /* 0x000fc800078e33ff */
[----:B------:R-:W-:-:S04]  /*02a0*/  IADD3 R8, PT, PT, R3, R4, RZ ;  /* 0x0000000403087210 */ /* 0x000fc80007ffe0ff */
[----:B------:R-:W-:-:S04]  /*02b0*/  LOP3.LUT R3, R8, 0x3, RZ, 0xc0, !PT ;  /* 0x0000000308037812 */ /* 0x000fc800078ec0ff */
[----:B------:R-:W-:-:S13]  /*02c0*/  ISETP.NE.AND P0, PT, R3, 0x3, PT ;  /* 0x000000030300780c */ /* 0x000fda0003f05270 */
[----:B-1----:R-:W-:Y:S05]  /*02d0*/  @!P0 BRA `(.L_x_96) ;  /* 0x00000000003c8947 */ /* 0x002fea0003800000 */
[----:B------:R-:W0:Y:S01]  /*02e0*/  LDC.64 R4, c[0x0][0x380] ;  /* 0x0000e000ff047b82 */ /* 0x000e220000000a00 */
[----:B------:R-:W-:Y:S01]  /*02f0*/  IADD3 R3, PT, PT, R8, 0x1, RZ ;  /* 0x0000000108037810 */ /* 0x000fe20007ffe0ff */
[----:B------:R-:W-:Y:S01]  /*0300*/  BSSY.RECONVERGENT B1, `(.L_x_97) ;  /* 0x000000b000017945 */ /* 0x000fe20003800200 */
[----:B------:R-:W-:Y:S02]  /*0310*/  VIADD R7, R2, UR4 ;  /* 0x0000000402077c36 */ /* 0x000fe40008000000 */
[----:B------:R-:W-:-:S04]  /*0320*/  LOP3.LUT R3, R3, 0x3, RZ, 0xc0, !PT ;  /* 0x0000000303037812 */ /* 0x000fc800078ec0ff */
[----:B------:R-:W-:-:S07]  /*0330*/  IADD3 R6, PT, PT, -R3, RZ, RZ ;  /* 0x000000ff03067210 */ /* 0x000fce0007ffe1ff */
.L_x_98:
[----:B0-----:R-:W-:Y:S01]  /*0340*/  IMAD.WIDE R2, R13, 0x4, R4 ;  /* 0x000000040d027825 */ /* 0x001fe200078e0204 */
[----:B------:R-:W-:-:S03]  /*0350*/  IADD3 R7, PT, PT, R0, R7, RZ ;  /* 0x0000000700077210 */ /* 0x000fc60007ffe0ff */
[----:B------:R-:W-:Y:S01]  /*0360*/  VIADD R6, R6, 0x1 ;  /* 0x0000000106067836 */ /* 0x000fe20000000000 */
[----:B------:R1:W-:Y:S01]  /*0370*/  STG.E desc[UR6][R2.64], RZ ;  /* 0x000000ff02007986 */ /* 0x0003e2000c101906 */
[----:B------:R-:W-:-:S03]  /*0380*/  IMAD.IADD R13, R0, 0x1, R13 ;  /* 0x00000001000d7824 */ /* 0x000fc600078e020d */
[----:B------:R-:W-:-:S13]  /*0390*/  ISETP.NE.AND P0, PT, R6, RZ, PT ;  /* 0x000000ff0600720c */ /* 0x000fda0003f05270 */
[----:B-1----:R-:W-:Y:S05]  /*03a0*/  @P0 BRA `(.L_x_98) ;  /* 0xfffffffc00e40947 */ /* 0x002fea000383ffff */
[----:B------:R-:W-:Y:S05]  /*03b0*/  BSYNC.RECONVERGENT B1 ;  /* 0x0000000000017941 */ /* 0x000fea0003800200 */
.L_x_97:
[----:B------:R-:W-:-:S07]  /*03c0*/  IADD3 R13, PT, PT, R7, 0x3e8, RZ ;  /* 0x000003e8070d7810 */ /* 0x000fce0007ffe0ff */
.L_x_96:
[----:B------:R-:W-:Y:S05]  /*03d0*/  BSYNC.RECONVERGENT B0 ;  /* 0x0000000000007941 */ /* 0x000fea0003800200 */
.L_x_95:
[----:B------:R-:W-:-:S13]  /*03e0*/  ISETP.GE.U32.AND P0, PT, R8, 0x3, PT ;  /* 0x000000030800780c */ /* 0x000fda0003f06070 */
[----:B------:R-:W-:Y:S05]  /*03f0*/  @!P0 EXIT ;  /* 0x000000000000894d */ /* 0x000fea0003800000 */
[----:B------:R-:W0:Y:S02]  /*0400*/  LDC.64 R8, c[0x0][0x380] ;  /* 0x0000e000ff087b82 */ /* 0x000e240000000a00 */
.L_x_99:
[----:B01----:R-:W-:-:S04]  /*0410*/  IMAD.WIDE R10, R13, 0x4, R8 ;  /* 0x000000040d0a7825 */ /* 0x003fc800078e0208 */
[C---:B------:R-:W-:Y:S01]  /*0420*/  IMAD R13, R0.reuse, 0x4, R13 ;  /* 0x00000004000d7824 */ /* 0x040fe200078e020d */
[----:B------:R1:W-:Y:S01]  /*0430*/  STG.E desc[UR6][R10.64], RZ ;  /* 0x000000ff0a007986 */ /* 0x0003e2000c101906 */
[----:B------:R-:W-:-:S03]  /*0440*/  IMAD.WIDE R2, R0, 0x4, R10 ;  /* 0x0000000400027825 */ /* 0x000fc600078e020a */
[----:B------:R-:W-:Y:S02]  /*0450*/  ISETP.GE.AND P0, PT, R13, 0x1388, PT ;  /* 0x000013880d00780c */ /* 0x000fe40003f06270 */
[----:B------:R1:W-:Y:S01]  /*0460*/  STG.E desc[UR6][R2.64], RZ ;  /* 0x000000ff02007986 */ /* 0x0003e2000c101906 */
[----:B------:R-:W-:-:S05]  /*0470*/  IMAD.WIDE R4, R0, 0x4, R2 ;  /* 0x0000000400047825 */ /* 0x000fca00078e0202 */
[----:B------:R1:W-:Y:S01]  /*0480*/  STG.E desc[UR6][R4.64], RZ ;  /* 0x000000ff04007986 */ /* 0x0003e2000c101906 */
[----:B------:R-:W-:-:S05]  /*0490*/  IMAD.WIDE R6, R0, 0x4, R4 ;  /* 0x0000000400067825 */ /* 0x000fca00078e0204 */
[----:B------:R1:W-:Y:S01]  /*04a0*/  STG.E desc[UR6][R6.64], RZ ;  /* 0x000000ff06007986 */ /* 0x0003e2000c101906 */
[----:B------:R-:W-:Y:S05]  /*04b0*/  @!P0 BRA `(.L_x_99) ;  /* 0xfffffffc00d48947 */ /* 0x000fea000383ffff */
[----:B------:R-:W-:Y:S05]  /*04c0*/  EXIT ;  /* 0x000000000000794d */ /* 0x000fea0003800000 */
.L_x_100:
        /* <DEDUP_REMOVED lines=11> */
.L_x_112:


//--------------------- .nv.shared.reserved.0     --------------------------
	.section	.nv.shared.reserved.0,"aw",@nobits
	.weak		__nv_reservedSMEM_offset_0_alias
	.size		__nv_reservedSMEM_offset_0_alias, 0, 64
	.other		__nv_reservedSMEM_offset_0_alias,@"STO_CUDA_RESERVED_SHARED STV_DEFAULT"
__nv_reservedSMEM_offset_0_alias:
	.zero		0
	.zero		64


//--------------------- .nv.constant0._Z9normalizePfS_S_ --------------------------
	.section	.nv.constant0._Z9normalizePfS_S_,"a",@progbits
	.sectionflags	@""
	.align	4
.nv.constant0._Z9normalizePfS_S_:
	.zero		920


//--------------------- .nv.constant0._Z8train_WhPfS_S_i --------------------------
	.section	.nv.constant0._Z8train_WhPfS_S_i,"a",@progbits
	.sectionflags	@""
	.align	4
.nv.constant0._Z8train_WhPfS_S_i:
	.zero		924


//--------------------- .nv.constant0._Z7train_BPfS_ --------------------------
	.section	.nv.constant0._Z7train_BPfS_,"a",@progbits
	.sectionflags	@""
	.align	4
.nv.constant0._Z7train_BPfS_:
	.zero		912


//--------------------- .nv.constant0._Z8train_WNPfS_S_S_i --------------------------
	.section	.nv.constant0._Z8train_WNPfS_S_S_i,"a",@progbits
	.sectionflags	@""
	.align	4
.nv.constant0._Z8train_WNPfS_S_S_i:
	.zero		932


//--------------------- .nv.constant0._Z8train_WfPfS_S_ --------------------------
	.section	.nv.constant0._Z8train_WfPfS_S_,"a",@progbits
	.sectionflags	@""
	.align	4
.nv.constant0._Z8train_WfPfS_S_:
	.zero		920


//--------------------- .nv.constant0._Z7train_VPfS_S_ --------------------------
	.section	.nv.constant0._Z7train_VPfS_S_,"a",@progbits
	.sectionflags	@""
	.align	4
.nv.constant0._Z7train_VPfS_S_:
	.zero		920


//--------------------- .nv.constant0._Z10predict_YpPfS_ --------------------------
	.section	.nv.constant0._Z10predict_YpPfS_,"a",@progbits
	.sectionflags	@""
	.align	4
.nv.constant0._Z10predict_YpPfS_:
	.zero		912


//--------------------- .nv.constant0._Z10predict_NkPfS_i --------------------------
	.section	.nv.constant0._Z10predict_NkPfS_i,"a",@progbits
	.sectionflags	@""
	.align	4
.nv.constant0._Z10predict_NkPfS_i:
	.zero		916


//--------------------- .nv.constant0._Z10predict_RiPfii --------------------------
	.section	.nv.constant0._Z10predict_RiPfii,"a",@progbits
	.sectionflags	@""
	.align	4
.nv.constant0._Z10predict_RiPfii:
	.zero		912


//--------------------- .nv.constant0._Z10predict_WNPfS_S_i --------------------------
	.section	.nv.constant0._Z10predict_WNPfS_S_i,"a",@progbits
	.sectionflags	@""
	.align	4
.nv.constant0._Z10predict_WNPfS_S_i:
	.zero		924


//--------------------- .nv.constant0._Z9predict_NPf --------------------------
	.section	.nv.constant0._Z9predict_NPf,"a",@progbits
	.sectionflags	@""
	.align	4
.nv.constant0._Z9predict_NPf:
	.zero		904


//--------------------- SYMBOLS --------------------------

	.type		.nv.reservedSmem.offset0,@object
	.size		.nv.reservedSmem.offset0,0x4
